//
// Generated by NVIDIA NVVM Compiler
//
// Compiler Build ID: CL-36424714
// Cuda compilation tools, release 13.0, V13.0.88
// Based on NVVM 20.0.0
//

.version 9.0
.target sm_100
.address_size 64

	// .globl	_Z14softmax_kernelPfii

.visible .entry _Z14softmax_kernelPfii(
	.param .u64 .ptr .align 1 _Z14softmax_kernelPfii_param_0,
	.param .u32 _Z14softmax_kernelPfii_param_1,
	.param .u32 _Z14softmax_kernelPfii_param_2
)
{
	.reg .pred 	%p<29>;
	.reg .b32 	%r<123>;
	.reg .b32 	%f<366>;
	.reg .b64 	%rd<30>;

	ld.param.u64 	%rd5, [_Z14softmax_kernelPfii_param_0];
	ld.param.u32 	%r59, [_Z14softmax_kernelPfii_param_1];
	ld.param.u32 	%r58, [_Z14softmax_kernelPfii_param_2];
	cvta.to.global.u64 	%rd1, %rd5;
	mov.u32 	%r60, %ctaid.x;
	mov.u32 	%r61, %ntid.x;
	mov.u32 	%r62, %tid.x;
	mad.lo.s32 	%r1, %r60, %r61, %r62;
	setp.ge.s32 	%p1, %r1, %r59;
	@%p1 bra 	$L__BB0_39;
	setp.lt.s32 	%p2, %r58, 1;
	mov.f32 	%f356, 0fFF800000;
	@%p2 bra 	$L__BB0_14;
	mul.lo.s32 	%r2, %r58, %r1;
	and.b32  	%r3, %r58, 15;
	setp.lt.u32 	%p3, %r58, 16;
	mov.f32 	%f356, 0fFF800000;
	mov.b32 	%r104, 0;
	@%p3 bra 	$L__BB0_5;
	and.b32  	%r104, %r58, 2147483632;
	neg.s32 	%r110, %r104;
	add.s64 	%rd2, %rd1, 32;
	mov.f32 	%f356, 0fFF800000;
	mov.u32 	%r109, %r2;
$L__BB0_4:
	.pragma "nounroll";
	mul.wide.s32 	%rd6, %r109, 4;
	add.s64 	%rd7, %rd2, %rd6;
	ld.global.f32 	%f30, [%rd7+-32];
	max.f32 	%f31, %f356, %f30;
	ld.global.f32 	%f32, [%rd7+-28];
	max.f32 	%f33, %f31, %f32;
	ld.global.f32 	%f34, [%rd7+-24];
	max.f32 	%f35, %f33, %f34;
	ld.global.f32 	%f36, [%rd7+-20];
	max.f32 	%f37, %f35, %f36;
	ld.global.f32 	%f38, [%rd7+-16];
	max.f32 	%f39, %f37, %f38;
	ld.global.f32 	%f40, [%rd7+-12];
	max.f32 	%f41, %f39, %f40;
	ld.global.f32 	%f42, [%rd7+-8];
	max.f32 	%f43, %f41, %f42;
	ld.global.f32 	%f44, [%rd7+-4];
	max.f32 	%f45, %f43, %f44;
	ld.global.f32 	%f46, [%rd7];
	max.f32 	%f47, %f45, %f46;
	ld.global.f32 	%f48, [%rd7+4];
	max.f32 	%f49, %f47, %f48;
	ld.global.f32 	%f50, [%rd7+8];
	max.f32 	%f51, %f49, %f50;
	ld.global.f32 	%f52, [%rd7+12];
	max.f32 	%f53, %f51, %f52;
	ld.global.f32 	%f54, [%rd7+16];
	max.f32 	%f55, %f53, %f54;
	ld.global.f32 	%f56, [%rd7+20];
	max.f32 	%f57, %f55, %f56;
	ld.global.f32 	%f58, [%rd7+24];
	max.f32 	%f59, %f57, %f58;
	ld.global.f32 	%f60, [%rd7+28];
	max.f32 	%f356, %f59, %f60;
	add.s32 	%r110, %r110, 16;
	add.s32 	%r109, %r109, 16;
	setp.eq.s32 	%p4, %r110, 0;
	@%p4 bra 	$L__BB0_5;
	bra.uni 	$L__BB0_4;
$L__BB0_5:
	setp.eq.s32 	%p5, %r3, 0;
	@%p5 bra 	$L__BB0_14;
	and.b32  	%r7, %r58, 7;
	setp.lt.u32 	%p6, %r3, 8;
	@%p6 bra 	$L__BB0_8;
	add.s32 	%r64, %r104, %r2;
	mul.wide.s32 	%rd8, %r64, 4;
	add.s64 	%rd9, %rd1, %rd8;
	ld.global.f32 	%f62, [%rd9];
	max.f32 	%f63, %f356, %f62;
	ld.global.f32 	%f64, [%rd9+4];
	max.f32 	%f65, %f63, %f64;
	ld.global.f32 	%f66, [%rd9+8];
	max.f32 	%f67, %f65, %f66;
	ld.global.f32 	%f68, [%rd9+12];
	max.f32 	%f69, %f67, %f68;
	ld.global.f32 	%f70, [%rd9+16];
	max.f32 	%f71, %f69, %f70;
	ld.global.f32 	%f72, [%rd9+20];
	max.f32 	%f73, %f71, %f72;
	ld.global.f32 	%f74, [%rd9+24];
	max.f32 	%f75, %f73, %f74;
	ld.global.f32 	%f76, [%rd9+28];
	max.f32 	%f356, %f75, %f76;
	add.s32 	%r104, %r104, 8;
$L__BB0_8:
	setp.eq.s32 	%p7, %r7, 0;
	@%p7 bra 	$L__BB0_14;
	and.b32  	%r10, %r58, 3;
	setp.lt.u32 	%p8, %r7, 4;
	@%p8 bra 	$L__BB0_11;
	add.s32 	%r65, %r104, %r2;
	mul.wide.s32 	%rd10, %r65, 4;
	add.s64 	%rd11, %rd1, %rd10;
	ld.global.f32 	%f78, [%rd11];
	max.f32 	%f79, %f356, %f78;
	ld.global.f32 	%f80, [%rd11+4];
	max.f32 	%f81, %f79, %f80;
	ld.global.f32 	%f82, [%rd11+8];
	max.f32 	%f83, %f81, %f82;
	ld.global.f32 	%f84, [%rd11+12];
	max.f32 	%f356, %f83, %f84;
	add.s32 	%r104, %r104, 4;
$L__BB0_11:
	setp.eq.s32 	%p9, %r10, 0;
	@%p9 bra 	$L__BB0_14;
	add.s32 	%r108, %r104, %r2;
	neg.s32 	%r107, %r10;
$L__BB0_13:
	.pragma "nounroll";
	mul.wide.s32 	%rd12, %r108, 4;
	add.s64 	%rd13, %rd1, %rd12;
	ld.global.f32 	%f85, [%rd13];
	max.f32 	%f356, %f356, %f85;
	add.s32 	%r108, %r108, 1;
	add.s32 	%r107, %r107, 1;
	setp.ne.s32 	%p10, %r107, 0;
	@%p10 bra 	$L__BB0_13;
$L__BB0_14:
	setp.lt.s32 	%p11, %r58, 1;
	mov.f32 	%f364, 0f00000000;
	@%p11 bra 	$L__BB0_26;
	mul.lo.s32 	%r19, %r58, %r1;
	and.b32  	%r20, %r58, 7;
	setp.lt.u32 	%p12, %r58, 8;
	mov.f32 	%f364, 0f00000000;
	mov.b32 	%r111, 0;
	@%p12 bra 	$L__BB0_18;
	and.b32  	%r111, %r58, 2147483640;
	neg.s32 	%r115, %r111;
	add.s64 	%rd3, %rd1, 16;
	mov.f32 	%f364, 0f00000000;
	mov.u32 	%r114, %r19;
$L__BB0_17:
	.pragma "nounroll";
	mul.wide.s32 	%rd14, %r114, 4;
	add.s64 	%rd15, %rd3, %rd14;
	ld.global.f32 	%f90, [%rd15+-16];
	sub.f32 	%f91, %f90, %f356;
	fma.rn.f32 	%f92, %f91, 0f3BBB989D, 0f3F000000;
	cvt.sat.f32.f32 	%f93, %f92;
	mov.f32 	%f94, 0f4B400001;
	mov.f32 	%f95, 0f437C0000;
	fma.rm.f32 	%f96, %f93, %f95, %f94;
	add.f32 	%f97, %f96, 0fCB40007F;
	neg.f32 	%f98, %f97;
	fma.rn.f32 	%f99, %f91, 0f3FB8AA3B, %f98;
	fma.rn.f32 	%f100, %f91, 0f32A57060, %f99;
	mov.b32 	%r67, %f96;
	shl.b32 	%r68, %r67, 23;
	mov.b32 	%f101, %r68;
	ex2.approx.ftz.f32 	%f102, %f100;
	mul.f32 	%f103, %f102, %f101;
	st.global.f32 	[%rd15+-16], %f103;
	add.f32 	%f104, %f364, %f103;
	ld.global.f32 	%f105, [%rd15+-12];
	sub.f32 	%f106, %f105, %f356;
	fma.rn.f32 	%f107, %f106, 0f3BBB989D, 0f3F000000;
	cvt.sat.f32.f32 	%f108, %f107;
	fma.rm.f32 	%f109, %f108, %f95, %f94;
	add.f32 	%f110, %f109, 0fCB40007F;
	neg.f32 	%f111, %f110;
	fma.rn.f32 	%f112, %f106, 0f3FB8AA3B, %f111;
	fma.rn.f32 	%f113, %f106, 0f32A57060, %f112;
	mov.b32 	%r69, %f109;
	shl.b32 	%r70, %r69, 23;
	mov.b32 	%f114, %r70;
	ex2.approx.ftz.f32 	%f115, %f113;
	mul.f32 	%f116, %f115, %f114;
	st.global.f32 	[%rd15+-12], %f116;
	add.f32 	%f117, %f104, %f116;
	ld.global.f32 	%f118, [%rd15+-8];
	sub.f32 	%f119, %f118, %f356;
	fma.rn.f32 	%f120, %f119, 0f3BBB989D, 0f3F000000;
	cvt.sat.f32.f32 	%f121, %f120;
	fma.rm.f32 	%f122, %f121, %f95, %f94;
	add.f32 	%f123, %f122, 0fCB40007F;
	neg.f32 	%f124, %f123;
	fma.rn.f32 	%f125, %f119, 0f3FB8AA3B, %f124;
	fma.rn.f32 	%f126, %f119, 0f32A57060, %f125;
	mov.b32 	%r71, %f122;
	shl.b32 	%r72, %r71, 23;
	mov.b32 	%f127, %r72;
	ex2.approx.ftz.f32 	%f128, %f126;
	mul.f32 	%f129, %f128, %f127;
	st.global.f32 	[%rd15+-8], %f129;
	add.f32 	%f130, %f117, %f129;
	ld.global.f32 	%f131, [%rd15+-4];
	sub.f32 	%f132, %f131, %f356;
	fma.rn.f32 	%f133, %f132, 0f3BBB989D, 0f3F000000;
	cvt.sat.f32.f32 	%f134, %f133;
	fma.rm.f32 	%f135, %f134, %f95, %f94;
	add.f32 	%f136, %f135, 0fCB40007F;
	neg.f32 	%f137, %f136;
	fma.rn.f32 	%f138, %f132, 0f3FB8AA3B, %f137;
	fma.rn.f32 	%f139, %f132, 0f32A57060, %f138;
	mov.b32 	%r73, %f135;
	shl.b32 	%r74, %r73, 23;
	mov.b32 	%f140, %r74;
	ex2.approx.ftz.f32 	%f141, %f139;
	mul.f32 	%f142, %f141, %f140;
	st.global.f32 	[%rd15+-4], %f142;
	add.f32 	%f143, %f130, %f142;
	ld.global.f32 	%f144, [%rd15];
	sub.f32 	%f145, %f144, %f356;
	fma.rn.f32 	%f146, %f145, 0f3BBB989D, 0f3F000000;
	cvt.sat.f32.f32 	%f147, %f146;
	fma.rm.f32 	%f148, %f147, %f95, %f94;
	add.f32 	%f149, %f148, 0fCB40007F;
	neg.f32 	%f150, %f149;
	fma.rn.f32 	%f151, %f145, 0f3FB8AA3B, %f150;
	fma.rn.f32 	%f152, %f145, 0f32A57060, %f151;
	mov.b32 	%r75, %f148;
	shl.b32 	%r76, %r75, 23;
	mov.b32 	%f153, %r76;
	ex2.approx.ftz.f32 	%f154, %f152;
	mul.f32 	%f155, %f154, %f153;
	st.global.f32 	[%rd15], %f155;
	add.f32 	%f156, %f143, %f155;
	ld.global.f32 	%f157, [%rd15+4];
	sub.f32 	%f158, %f157, %f356;
	fma.rn.f32 	%f159, %f158, 0f3BBB989D, 0f3F000000;
	cvt.sat.f32.f32 	%f160, %f159;
	fma.rm.f32 	%f161, %f160, %f95, %f94;
	add.f32 	%f162, %f161, 0fCB40007F;
	neg.f32 	%f163, %f162;
	fma.rn.f32 	%f164, %f158, 0f3FB8AA3B, %f163;
	fma.rn.f32 	%f165, %f158, 0f32A57060, %f164;
	mov.b32 	%r77, %f161;
	shl.b32 	%r78, %r77, 23;
	mov.b32 	%f166, %r78;
	ex2.approx.ftz.f32 	%f167, %f165;
	mul.f32 	%f168, %f167, %f166;
	st.global.f32 	[%rd15+4], %f168;
	add.f32 	%f169, %f156, %f168;
	ld.global.f32 	%f170, [%rd15+8];
	sub.f32 	%f171, %f170, %f356;
	fma.rn.f32 	%f172, %f171, 0f3BBB989D, 0f3F000000;
	cvt.sat.f32.f32 	%f173, %f172;
	fma.rm.f32 	%f174, %f173, %f95, %f94;
	add.f32 	%f175, %f174, 0fCB40007F;
	neg.f32 	%f176, %f175;
	fma.rn.f32 	%f177, %f171, 0f3FB8AA3B, %f176;
	fma.rn.f32 	%f178, %f171, 0f32A57060, %f177;
	mov.b32 	%r79, %f174;
	shl.b32 	%r80, %r79, 23;
	mov.b32 	%f179, %r80;
	ex2.approx.ftz.f32 	%f180, %f178;
	mul.f32 	%f181, %f180, %f179;
	st.global.f32 	[%rd15+8], %f181;
	add.f32 	%f182, %f169, %f181;
	ld.global.f32 	%f183, [%rd15+12];
	sub.f32 	%f184, %f183, %f356;
	fma.rn.f32 	%f185, %f184, 0f3BBB989D, 0f3F000000;
	cvt.sat.f32.f32 	%f186, %f185;
	fma.rm.f32 	%f187, %f186, %f95, %f94;
	add.f32 	%f188, %f187, 0fCB40007F;
	neg.f32 	%f189, %f188;
	fma.rn.f32 	%f190, %f184, 0f3FB8AA3B, %f189;
	fma.rn.f32 	%f191, %f184, 0f32A57060, %f190;
	mov.b32 	%r81, %f187;
	shl.b32 	%r82, %r81, 23;
	mov.b32 	%f192, %r82;
	ex2.approx.ftz.f32 	%f193, %f191;
	mul.f32 	%f194, %f193, %f192;
	st.global.f32 	[%rd15+12], %f194;
	add.f32 	%f364, %f182, %f194;
	add.s32 	%r115, %r115, 8;
	add.s32 	%r114, %r114, 8;
	setp.eq.s32 	%p13, %r115, 0;
	@%p13 bra 	$L__BB0_18;
	bra.uni 	$L__BB0_17;
$L__BB0_18:
	setp.eq.s32 	%p14, %r20, 0;
	@%p14 bra 	$L__BB0_26;
	and.b32  	%r28, %r58, 3;
	setp.lt.u32 	%p15, %r20, 4;
	@%p15 bra 	$L__BB0_21;
	add.s32 	%r83, %r111, %r19;
	mul.wide.s32 	%rd16, %r83, 4;
	add.s64 	%rd17, %rd1, %rd16;
	ld.global.f32 	%f196, [%rd17];
	sub.f32 	%f197, %f196, %f356;
	fma.rn.f32 	%f198, %f197, 0f3BBB989D, 0f3F000000;
	cvt.sat.f32.f32 	%f199, %f198;
	mov.f32 	%f200, 0f4B400001;
	mov.f32 	%f201, 0f437C0000;
	fma.rm.f32 	%f202, %f199, %f201, %f200;
	add.f32 	%f203, %f202, 0fCB40007F;
	neg.f32 	%f204, %f203;
	fma.rn.f32 	%f205, %f197, 0f3FB8AA3B, %f204;
	fma.rn.f32 	%f206, %f197, 0f32A57060, %f205;
	mov.b32 	%r84, %f202;
	shl.b32 	%r85, %r84, 23;
	mov.b32 	%f207, %r85;
	ex2.approx.ftz.f32 	%f208, %f206;
	mul.f32 	%f209, %f208, %f207;
	st.global.f32 	[%rd17], %f209;
	add.f32 	%f210, %f364, %f209;
	ld.global.f32 	%f211, [%rd17+4];
	sub.f32 	%f212, %f211, %f356;
	fma.rn.f32 	%f213, %f212, 0f3BBB989D, 0f3F000000;
	cvt.sat.f32.f32 	%f214, %f213;
	fma.rm.f32 	%f215, %f214, %f201, %f200;
	add.f32 	%f216, %f215, 0fCB40007F;
	neg.f32 	%f217, %f216;
	fma.rn.f32 	%f218, %f212, 0f3FB8AA3B, %f217;
	fma.rn.f32 	%f219, %f212, 0f32A57060, %f218;
	mov.b32 	%r86, %f215;
	shl.b32 	%r87, %r86, 23;
	mov.b32 	%f220, %r87;
	ex2.approx.ftz.f32 	%f221, %f219;
	mul.f32 	%f222, %f221, %f220;
	st.global.f32 	[%rd17+4], %f222;
	add.f32 	%f223, %f210, %f222;
	ld.global.f32 	%f224, [%rd17+8];
	sub.f32 	%f225, %f224, %f356;
	fma.rn.f32 	%f226, %f225, 0f3BBB989D, 0f3F000000;
	cvt.sat.f32.f32 	%f227, %f226;
	fma.rm.f32 	%f228, %f227, %f201, %f200;
	add.f32 	%f229, %f228, 0fCB40007F;
	neg.f32 	%f230, %f229;
	fma.rn.f32 	%f231, %f225, 0f3FB8AA3B, %f230;
	fma.rn.f32 	%f232, %f225, 0f32A57060, %f231;
	mov.b32 	%r88, %f228;
	shl.b32 	%r89, %r88, 23;
	mov.b32 	%f233, %r89;
	ex2.approx.ftz.f32 	%f234, %f232;
	mul.f32 	%f235, %f234, %f233;
	st.global.f32 	[%rd17+8], %f235;
	add.f32 	%f236, %f223, %f235;
	ld.global.f32 	%f237, [%rd17+12];
	sub.f32 	%f238, %f237, %f356;
	fma.rn.f32 	%f239, %f238, 0f3BBB989D, 0f3F000000;
	cvt.sat.f32.f32 	%f240, %f239;
	fma.rm.f32 	%f241, %f240, %f201, %f200;
	add.f32 	%f242, %f241, 0fCB40007F;
	neg.f32 	%f243, %f242;
	fma.rn.f32 	%f244, %f238, 0f3FB8AA3B, %f243;
	fma.rn.f32 	%f245, %f238, 0f32A57060, %f244;
	mov.b32 	%r90, %f241;
	shl.b32 	%r91, %r90, 23;
	mov.b32 	%f246, %r91;
	ex2.approx.ftz.f32 	%f247, %f245;
	mul.f32 	%f248, %f247, %f246;
	st.global.f32 	[%rd17+12], %f248;
	add.f32 	%f364, %f236, %f248;
	add.s32 	%r111, %r111, 4;
$L__BB0_21:
	setp.eq.s32 	%p16, %r28, 0;
	@%p16 bra 	$L__BB0_26;
	setp.eq.s32 	%p17, %r28, 1;
	@%p17 bra 	$L__BB0_24;
	add.s32 	%r92, %r111, %r19;
	mul.wide.s32 	%rd18, %r92, 4;
	add.s64 	%rd19, %rd1, %rd18;
	ld.global.f32 	%f250, [%rd19];
	sub.f32 	%f251, %f250, %f356;
	fma.rn.f32 	%f252, %f251, 0f3BBB989D, 0f3F000000;
	cvt.sat.f32.f32 	%f253, %f252;
	mov.f32 	%f254, 0f4B400001;
	mov.f32 	%f255, 0f437C0000;
	fma.rm.f32 	%f256, %f253, %f255, %f254;
	add.f32 	%f257, %f256, 0fCB40007F;
	neg.f32 	%f258, %f257;
	fma.rn.f32 	%f259, %f251, 0f3FB8AA3B, %f258;
	fma.rn.f32 	%f260, %f251, 0f32A57060, %f259;
	mov.b32 	%r93, %f256;
	shl.b32 	%r94, %r93, 23;
	mov.b32 	%f261, %r94;
	ex2.approx.ftz.f32 	%f262, %f260;
	mul.f32 	%f263, %f262, %f261;
	st.global.f32 	[%rd19], %f263;
	add.f32 	%f264, %f364, %f263;
	ld.global.f32 	%f265, [%rd19+4];
	sub.f32 	%f266, %f265, %f356;
	fma.rn.f32 	%f267, %f266, 0f3BBB989D, 0f3F000000;
	cvt.sat.f32.f32 	%f268, %f267;
	fma.rm.f32 	%f269, %f268, %f255, %f254;
	add.f32 	%f270, %f269, 0fCB40007F;
	neg.f32 	%f271, %f270;
	fma.rn.f32 	%f272, %f266, 0f3FB8AA3B, %f271;
	fma.rn.f32 	%f273, %f266, 0f32A57060, %f272;
	mov.b32 	%r95, %f269;
	shl.b32 	%r96, %r95, 23;
	mov.b32 	%f274, %r96;
	ex2.approx.ftz.f32 	%f275, %f273;
	mul.f32 	%f276, %f275, %f274;
	st.global.f32 	[%rd19+4], %f276;
	add.f32 	%f364, %f264, %f276;
	add.s32 	%r111, %r111, 2;
$L__BB0_24:
	and.b32  	%r97, %r58, 1;
	setp.eq.b32 	%p18, %r97, 1;
	not.pred 	%p19, %p18;
	@%p19 bra 	$L__BB0_26;
	add.s32 	%r98, %r111, %r19;
	mul.wide.s32 	%rd20, %r98, 4;
	add.s64 	%rd21, %rd1, %rd20;
	ld.global.f32 	%f277, [%rd21];
	sub.f32 	%f278, %f277, %f356;
	fma.rn.f32 	%f279, %f278, 0f3BBB989D, 0f3F000000;
	cvt.sat.f32.f32 	%f280, %f279;
	mov.f32 	%f281, 0f4B400001;
	mov.f32 	%f282, 0f437C0000;
	fma.rm.f32 	%f283, %f280, %f282, %f281;
	add.f32 	%f284, %f283, 0fCB40007F;
	neg.f32 	%f285, %f284;
	fma.rn.f32 	%f286, %f278, 0f3FB8AA3B, %f285;
	fma.rn.f32 	%f287, %f278, 0f32A57060, %f286;
	mov.b32 	%r99, %f283;
	shl.b32 	%r100, %r99, 23;
	mov.b32 	%f288, %r100;
	ex2.approx.ftz.f32 	%f289, %f287;
	mul.f32 	%f290, %f289, %f288;
	st.global.f32 	[%rd21], %f290;
	add.f32 	%f364, %f364, %f290;
$L__BB0_26:
	setp.lt.s32 	%p20, %r58, 1;
	@%p20 bra 	$L__BB0_39;
	mul.lo.s32 	%r33, %r58, %r1;
	and.b32  	%r34, %r58, 15;
	setp.lt.u32 	%p21, %r58, 16;
	mov.b32 	%r118, 0;
	@%p21 bra 	$L__BB0_30;
	and.b32  	%r118, %r58, 2147483632;
	neg.s32 	%r117, %r118;
	add.s64 	%rd4, %rd1, 32;
	mov.u32 	%r116, %r33;
$L__BB0_29:
	.pragma "nounroll";
	mul.wide.s32 	%rd22, %r116, 4;
	add.s64 	%rd23, %rd4, %rd22;
	ld.global.f32 	%f291, [%rd23+-32];
	div.rn.f32 	%f292, %f291, %f364;
	st.global.f32 	[%rd23+-32], %f292;
	ld.global.f32 	%f293, [%rd23+-28];
	div.rn.f32 	%f294, %f293, %f364;
	st.global.f32 	[%rd23+-28], %f294;
	ld.global.f32 	%f295, [%rd23+-24];
	div.rn.f32 	%f296, %f295, %f364;
	st.global.f32 	[%rd23+-24], %f296;
	ld.global.f32 	%f297, [%rd23+-20];
	div.rn.f32 	%f298, %f297, %f364;
	st.global.f32 	[%rd23+-20], %f298;
	ld.global.f32 	%f299, [%rd23+-16];
	div.rn.f32 	%f300, %f299, %f364;
	st.global.f32 	[%rd23+-16], %f300;
	ld.global.f32 	%f301, [%rd23+-12];
	div.rn.f32 	%f302, %f301, %f364;
	st.global.f32 	[%rd23+-12], %f302;
	ld.global.f32 	%f303, [%rd23+-8];
	div.rn.f32 	%f304, %f303, %f364;
	st.global.f32 	[%rd23+-8], %f304;
	ld.global.f32 	%f305, [%rd23+-4];
	div.rn.f32 	%f306, %f305, %f364;
	st.global.f32 	[%rd23+-4], %f306;
	ld.global.f32 	%f307, [%rd23];
	div.rn.f32 	%f308, %f307, %f364;
	st.global.f32 	[%rd23], %f308;
	ld.global.f32 	%f309, [%rd23+4];
	div.rn.f32 	%f310, %f309, %f364;
	st.global.f32 	[%rd23+4], %f310;
	ld.global.f32 	%f311, [%rd23+8];
	div.rn.f32 	%f312, %f311, %f364;
	st.global.f32 	[%rd23+8], %f312;
	ld.global.f32 	%f313, [%rd23+12];
	div.rn.f32 	%f314, %f313, %f364;
	st.global.f32 	[%rd23+12], %f314;
	ld.global.f32 	%f315, [%rd23+16];
	div.rn.f32 	%f316, %f315, %f364;
	st.global.f32 	[%rd23+16], %f316;
	ld.global.f32 	%f317, [%rd23+20];
	div.rn.f32 	%f318, %f317, %f364;
	st.global.f32 	[%rd23+20], %f318;
	ld.global.f32 	%f319, [%rd23+24];
	div.rn.f32 	%f320, %f319, %f364;
	st.global.f32 	[%rd23+24], %f320;
	ld.global.f32 	%f321, [%rd23+28];
	div.rn.f32 	%f322, %f321, %f364;
	st.global.f32 	[%rd23+28], %f322;
	add.s32 	%r117, %r117, 16;
	add.s32 	%r116, %r116, 16;
	setp.ne.s32 	%p22, %r117, 0;
	@%p22 bra 	$L__BB0_29;
$L__BB0_30:
	setp.eq.s32 	%p23, %r34, 0;
	@%p23 bra 	$L__BB0_39;
	and.b32  	%r46, %r58, 7;
	setp.lt.u32 	%p24, %r34, 8;
	@%p24 bra 	$L__BB0_33;
	add.s32 	%r102, %r118, %r33;
	mul.wide.s32 	%rd24, %r102, 4;
	add.s64 	%rd25, %rd1, %rd24;
	ld.global.f32 	%f323, [%rd25];
	div.rn.f32 	%f324, %f323, %f364;
	st.global.f32 	[%rd25], %f324;
	ld.global.f32 	%f325, [%rd25+4];
	div.rn.f32 	%f326, %f325, %f364;
	st.global.f32 	[%rd25+4], %f326;
	ld.global.f32 	%f327, [%rd25+8];
	div.rn.f32 	%f328, %f327, %f364;
	st.global.f32 	[%rd25+8], %f328;
	ld.global.f32 	%f329, [%rd25+12];
	div.rn.f32 	%f330, %f329, %f364;
	st.global.f32 	[%rd25+12], %f330;
	ld.global.f32 	%f331, [%rd25+16];
	div.rn.f32 	%f332, %f331, %f364;
	st.global.f32 	[%rd25+16], %f332;
	ld.global.f32 	%f333, [%rd25+20];
	div.rn.f32 	%f334, %f333, %f364;
	st.global.f32 	[%rd25+20], %f334;
	ld.global.f32 	%f335, [%rd25+24];
	div.rn.f32 	%f336, %f335, %f364;
	st.global.f32 	[%rd25+24], %f336;
	ld.global.f32 	%f337, [%rd25+28];
	div.rn.f32 	%f338, %f337, %f364;
	st.global.f32 	[%rd25+28], %f338;
	add.s32 	%r118, %r118, 8;
$L__BB0_33:
	setp.eq.s32 	%p25, %r46, 0;
	@%p25 bra 	$L__BB0_39;
	and.b32  	%r49, %r58, 3;
	setp.lt.u32 	%p26, %r46, 4;
	@%p26 bra 	$L__BB0_36;
	add.s32 	%r103, %r118, %r33;
	mul.wide.s32 	%rd26, %r103, 4;
	add.s64 	%rd27, %rd1, %rd26;
	ld.global.f32 	%f339, [%rd27];
	div.rn.f32 	%f340, %f339, %f364;
	st.global.f32 	[%rd27], %f340;
	ld.global.f32 	%f341, [%rd27+4];
	div.rn.f32 	%f342, %f341, %f364;
	st.global.f32 	[%rd27+4], %f342;
	ld.global.f32 	%f343, [%rd27+8];
	div.rn.f32 	%f344, %f343, %f364;
	st.global.f32 	[%rd27+8], %f344;
	ld.global.f32 	%f345, [%rd27+12];
	div.rn.f32 	%f346, %f345, %f364;
	st.global.f32 	[%rd27+12], %f346;
	add.s32 	%r118, %r118, 4;
$L__BB0_36:
	setp.eq.s32 	%p27, %r49, 0;
	@%p27 bra 	$L__BB0_39;
	add.s32 	%r122, %r118, %r33;
	neg.s32 	%r121, %r49;
$L__BB0_38:
	.pragma "nounroll";
	mul.wide.s32 	%rd28, %r122, 4;
	add.s64 	%rd29, %rd1, %rd28;
	ld.global.f32 	%f347, [%rd29];
	div.rn.f32 	%f348, %f347, %f364;
	st.global.f32 	[%rd29], %f348;
	add.s32 	%r122, %r122, 1;
	add.s32 	%r121, %r121, 1;
	setp.ne.s32 	%p28, %r121, 0;
	@%p28 bra 	$L__BB0_38;
$L__BB0_39:
	ret;

}


// ===== COMPILED SASS (sm_100) =====

	.target	sm_100

	.elftype	@"ET_EXEC"


//--------------------- .note.nv.tkinfo           --------------------------
	.section	.note.nv.tkinfo,"",@"SHT_NOTE"
	.sectionflags	@"SHF_NOTE_NV_TKINFO"
	.tkinfo
        /*0018*/ 	.word	0x00000002
        /*0030*/ 	.string	""
        /*0030*/ 	.string	"ptxas"
        /*0030*/ 	.string	"Cuda compilation tools, release 13.0, V13.0.88"
        /*0030*/ 	.string	"Build cuda_13.0.r13.0/compiler.36424714_0"
        /*0030*/ 	.string	"-arch sm_100 -m 64 "



//--------------------- .note.nv.cuinfo           --------------------------
	.section	.note.nv.cuinfo,"",@"SHT_NOTE"
	.sectionflags	@"SHF_NOTE_NV_CUINFO"
        /*0018*/ 	.short	0x0002
        /*001a*/ 	.short	0x0064
        /*001c*/ 	.short	0x0082
	.zero		2


//--------------------- .nv.info                  --------------------------
	.section	.nv.info,"",@"SHT_CUDA_INFO"
	.align	4


	//----- nvinfo : EIATTR_REGCOUNT
	.align		4
        /*0000*/ 	.byte	0x04, 0x2f
        /*0002*/ 	.short	(.L_1 - .L_0)
	.align		4
.L_0:
        /*0004*/ 	.word	index@(_Z14softmax_kernelPfii)
        /*0008*/ 	.word	0x0000001e


	//----- nvinfo : EIATTR_FRAME_SIZE
	.align		4
.L_1:
        /*000c*/ 	.byte	0x04, 0x11
        /*000e*/ 	.short	(.L_3 - .L_2)
	.align		4
.L_2:
        /*0010*/ 	.word	index@($__internal_0_$__cuda_sm3x_div_rn_noftz_f32_slowpath)
        /*0014*/ 	.word	0x00000000


	//----- nvinfo : EIATTR_FRAME_SIZE
	.align		4
.L_3:
        /*0018*/ 	.byte	0x04, 0x11
        /*001a*/ 	.short	(.L_5 - .L_4)
	.align		4
.L_4:
        /*001c*/ 	.word	index@(_Z14softmax_kernelPfii)
        /*0020*/ 	.word	0x00000000


	//----- nvinfo : EIATTR_MIN_STACK_SIZE
	.align		4
.L_5:
        /*0024*/ 	.byte	0x04, 0x12
        /*0026*/ 	.short	(.L_7 - .L_6)
	.align		4
.L_6:
        /*0028*/ 	.word	index@(_Z14softmax_kernelPfii)
        /*002c*/ 	.word	0x00000000
.L_7:


//--------------------- .nv.compat                --------------------------
	.section	.nv.compat,"",@"SHT_CUDA_COMPAT_INFO"
	.align	4
        /*0000*/ 	.byte	0x02, 0x09, 0x00, 0x00, 0x02, 0x02, 0x01, 0x00, 0x02, 0x05, 0x05, 0x00, 0x03, 0x07, 0x01, 0x01
        /*0010*/ 	.byte	0x02, 0x03, 0x00, 0x00, 0x02, 0x06, 0x01, 0x00, 0x04, 0x0b, 0x08, 0x00, 0x01, 0x00, 0x00, 0x00
        /*0020*/ 	.byte	0x00, 0x00, 0x00, 0x00


//--------------------- .nv.info._Z14softmax_kernelPfii --------------------------
	.section	.nv.info._Z14softmax_kernelPfii,"",@"SHT_CUDA_INFO"
	.sectionflags	@""
	.align	4


	//----- nvinfo : EIATTR_CUDA_API_VERSION
	.align		4
        /*0000*/ 	.byte	0x04, 0x37
        /*0002*/ 	.short	(.L_9 - .L_8)
.L_8:
        /*0004*/ 	.word	0x00000082


	//----- nvinfo : EIATTR_KPARAM_INFO
	.align		4
.L_9:
        /*0008*/ 	.byte	0x04, 0x17
        /*000a*/ 	.short	(.L_11 - .L_10)
.L_10:
        /*000c*/ 	.word	0x00000000
        /*0010*/ 	.short	0x0002
        /*0012*/ 	.short	0x000c
        /*0014*/ 	.byte	0x00, 0xf0, 0x11, 0x00


	//----- nvinfo : EIATTR_KPARAM_INFO
	.align		4
.L_11:
        /*0018*/ 	.byte	0x04, 0x17
        /*001a*/ 	.short	(.L_13 - .L_12)
.L_12:
        /*001c*/ 	.word	0x00000000
        /*0020*/ 	.short	0x0001
        /*0022*/ 	.short	0x0008
        /*0024*/ 	.byte	0x00, 0xf0, 0x11, 0x00


	//----- nvinfo : EIATTR_KPARAM_INFO
	.align		4
.L_13:
        /*0028*/ 	.byte	0x04, 0x17
        /*002a*/ 	.short	(.L_15 - .L_14)
.L_14:
        /*002c*/ 	.word	0x00000000
        /*0030*/ 	.short	0x0000
        /*0032*/ 	.short	0x0000
        /*0034*/ 	.byte	0x00, 0xf5, 0x21, 0x00


	//----- nvinfo : EIATTR_SPARSE_MMA_MASK
	.align		4
.L_15:
        /*0038*/ 	.byte	0x03, 0x50
        /*003a*/ 	.short	0x0000


	//----- nvinfo : EIATTR_MAXREG_COUNT
	.align		4
        /*003c*/ 	.byte	0x03, 0x1b
        /*003e*/ 	.short	0x00ff


	//----- nvinfo : EIATTR_MERCURY_ISA_VERSION
	.align		4
        /*0040*/ 	.byte	0x03, 0x5f
        /*0042*/ 	.short	0x0101


	//----- nvinfo : EIATTR_VRC_CTA_INIT_COUNT
	.align		4
        /*0044*/ 	.byte	0x02, 0x4a
	.zero		1
	.zero		1


	//----- nvinfo : EIATTR_EXIT_INSTR_OFFSETS
	.align		4
        /*0048*/ 	.byte	0x04, 0x1c
        /*004a*/ 	.short	(.L_17 - .L_16)


	//   ....[0]....
.L_16:
        /*004c*/ 	.word	0x00000070


	//   ....[1]....
        /*0050*/ 	.word	0x00001580


	//   ....[2]....
        /*0054*/ 	.word	0x00002630


	//   ....[3]....
        /*0058*/ 	.word	0x00002e90


	//   ....[4]....
        /*005c*/ 	.word	0x00003310


	//   ....[5]....
        /*0060*/ 	.word	0x00003490


	//----- nvinfo : EIATTR_CRS_STACK_SIZE
	.align		4
.L_17:
        /*0064*/ 	.byte	0x04, 0x1e
        /*0066*/ 	.short	(.L_19 - .L_18)
.L_18:
        /*0068*/ 	.word	0x00000000


	//----- nvinfo : EIATTR_CBANK_PARAM_SIZE
	.align		4
.L_19:
        /*006c*/ 	.byte	0x03, 0x19
        /*006e*/ 	.short	0x0010


	//----- nvinfo : EIATTR_PARAM_CBANK
	.align		4
        /*0070*/ 	.byte	0x04, 0x0a
        /*0072*/ 	.short	(.L_21 - .L_20)
	.align		4
.L_20:
        /*0074*/ 	.word	index@(.nv.constant0._Z14softmax_kernelPfii)
        /*0078*/ 	.short	0x0380
        /*007a*/ 	.short	0x0010


	//----- nvinfo : EIATTR_SW_WAR
	.align		4
.L_21:
        /*007c*/ 	.byte	0x04, 0x36
        /*007e*/ 	.short	(.L_23 - .L_22)
.L_22:
        /*0080*/ 	.word	0x00000008
.L_23:


//--------------------- .nv.callgraph             --------------------------
	.section	.nv.callgraph,"",@"SHT_CUDA_CALLGRAPH"
	.align	4
	.sectionentsize	8
	.align		4
        /*0000*/ 	.word	0x00000000
	.align		4
        /*0004*/ 	.word	0xffffffff
	.align		4
        /*0008*/ 	.word	0x00000000
	.align		4
        /*000c*/ 	.word	0xfffffffe
	.align		4
        /*0010*/ 	.word	0x00000000
	.align		4
        /*0014*/ 	.word	0xfffffffd
	.align		4
        /*0018*/ 	.word	0x00000000
	.align		4
        /*001c*/ 	.word	0xfffffffc


//--------------------- .text._Z14softmax_kernelPfii --------------------------
	.section	.text._Z14softmax_kernelPfii,"ax",@progbits
	.align	128
        .global         _Z14softmax_kernelPfii
        .type           _Z14softmax_kernelPfii,@function
        .size           _Z14softmax_kernelPfii,(.L_x_86 - _Z14softmax_kernelPfii)
        .other          _Z14softmax_kernelPfii,@"STO_CUDA_ENTRY STV_DEFAULT"
_Z14softmax_kernelPfii:
.text._Z14softmax_kernelPfii:
[----:B------:R-:W-:Y:S01]  /*0000*/  LDC R1, c[0x0][0x37c] ;  /* 0x0000df00ff017b82 */ /* 0x000fe20000000800 */
[----:B------:R-:W0:Y:S07]  /*0010*/  S2R R3, SR_TID.X ;  /* 0x0000000000037919 */ /* 0x000e2e0000002100 */
[----:B------:R-:W0:Y:S01]  /*0020*/  S2UR UR4, SR_CTAID.X ;  /* 0x00000000000479c3 */ /* 0x000e220000002500 */
[----:B------:R-:W1:Y:S07]  /*0030*/  LDCU UR5, c[0x0][0x388] ;  /* 0x00007100ff0577ac */ /* 0x000e6e0008000800 */
[----:B------:R-:W0:Y:S02]  /*0040*/  LDC R2, c[0x0][0x360] ;  /* 0x0000d800ff027b82 */ /* 0x000e240000000800 */
[----:B0-----:R-:W-:-:S05]  /*0050*/  IMAD R2, R2, UR4, R3 ;  /* 0x0000000402027c24 */ /* 0x001fca000f8e0203 */
[----:B-1----:R-:W-:-:S13]  /*0060*/  ISETP.GE.AND P0, PT, R2, UR5, PT ;  /* 0x0000000502007c0c */ /* 0x002fda000bf06270 */
[----:B------:R-:W-:Y:S05]  /*0070*/  @P0 EXIT ;  /* 0x000000000000094d */ /* 0x000fea0003800000 */
[----:B------:R-:W0:Y:S01]  /*0080*/  LDCU UR5, c[0x0][0x38c] ;  /* 0x00007180ff0577ac */ /* 0x000e220008000800 */
[----:B------:R-:W-:Y:S01]  /*0090*/  MOV R0, 0xff800000 ;  /* 0xff80000000007802 */ /* 0x000fe20000000f00 */
[----:B------:R-:W1:Y:S01]  /*00a0*/  LDCU.64 UR10, c[0x0][0x358] ;  /* 0x00006b00ff0a77ac */ /* 0x000e620008000a00 */
[----:B0-----:R-:W-:-:S09]  /*00b0*/  UISETP.GE.AND UP0, UPT, UR5, 0x1, UPT ;  /* 0x000000010500788c */ /* 0x001fd2000bf06270 */
[----:B-1----:R-:W-:Y:S05]  /*00c0*/  BRA.U !UP0, `(.L_x_0) ;  /* 0x0000000508747547 */ /* 0x002fea000b800000 */
[----:B------:R-:W-:Y:S02]  /*00d0*/  UISETP.GE.U32.AND UP1, UPT, UR5, 0x10, UPT ;  /* 0x000000100500788c */ /* 0x000fe4000bf26070 */
[----:B------:R-:W-:Y:S01]  /*00e0*/  IMAD R3, R2, UR5, RZ ;  /* 0x0000000502037c24 */ /* 0x000fe2000f8e02ff */
[----:B------:R-:W-:Y:S01]  /*00f0*/  ULOP3.LUT UR8, UR5, 0xf, URZ, 0xc0, !UPT ;  /* 0x0000000f05087892 */ /* 0x000fe2000f8ec0ff */
[----:B------:R-:W-:Y:S01]  /*0100*/  MOV R0, 0xff800000 ;  /* 0xff80000000007802 */ /* 0x000fe20000000f00 */
[----:B------:R-:W-:Y:S02]  /*0110*/  UMOV UR4, URZ ;  /* 0x000000ff00047c82 */ /* 0x000fe40008000000 */
[----:B------:R-:W-:Y:S02]  /*0120*/  UISETP.NE.AND UP0, UPT, UR8, URZ, UPT ;  /* 0x000000ff0800728c */ /* 0x000fe4000bf05270 */
[----:B------:R-:W-:Y:S09]  /*0130*/  BRA.U !UP1, `(.L_x_1) ;  /* 0x0000000109987547 */ /* 0x000ff2000b800000 */
[----:B------:R-:W0:Y:S01]  /*0140*/  LDCU.64 UR6, c[0x0][0x380] ;  /* 0x00007000ff0677ac */ /* 0x000e220008000a00 */
[----:B------:R-:W-:Y:S02]  /*0150*/  MOV R0, 0xff800000 ;  /* 0xff80000000007802 */ /* 0x000fe40000000f00 */
[----:B------:R-:W-:Y:S01]  /*0160*/  MOV R6, R3 ;  /* 0x0000000300067202 */ /* 0x000fe20000000f00 */
[----:B------:R-:W-:-:S04]  /*0170*/  ULOP3.LUT UR4, UR5, 0x7ffffff0, URZ, 0xc0, !UPT ;  /* 0x7ffffff005047892 */ /* 0x000fc8000f8ec0ff */
[----:B------:R-:W-:Y:S02]  /*0180*/  UIADD3 UR9, UPT, UPT, -UR4, URZ, URZ ;  /* 0x000000ff04097290 */ /* 0x000fe4000fffe1ff */
[----:B0-----:R-:W-:-:S04]  /*0190*/  UIADD3 UR5, UP1, UPT, UR6, 0x20, URZ ;  /* 0x0000002006057890 */ /* 0x001fc8000ff3e0ff */
[----:B------:R-:W-:-:S12]  /*01a0*/  UIADD3.X UR6, UPT, UPT, URZ, UR7, URZ, UP1, !UPT ;  /* 0x00000007ff067290 */ /* 0x000fd80008ffe4ff */
.L_x_2:
[----:B------:R-:W-:Y:S02]  /*01b0*/  MOV R4, UR5 ;  /* 0x0000000500047c02 */ /* 0x000fe40008000f00 */
[----:B------:R-:W-:-:S03]  /*01c0*/  MOV R5, UR6 ;  /* 0x0000000600057c02 */ /* 0x000fc60008000f00 */
[----:B------:R-:W-:-:S05]  /*01d0*/  IMAD.WIDE R4, R6, 0x4, R4 ;  /* 0x0000000406047825 */ /* 0x000fca00078e0204 */
[----:B------:R-:W2:Y:S04]  /*01e0*/  LDG.E R7, desc[UR10][R4.64+-0x20] ;  /* 0xffffe00a04077981 */ /* 0x000ea8000c1e1900 */
[----:B------:R-:W2:Y:S04]  /*01f0*/  LDG.E R8, desc[UR10][R4.64+-0x1c] ;  /* 0xffffe40a04087981 */ /* 0x000ea8000c1e1900 */
[----:B------:R-:W3:Y:S04]  /*0200*/  LDG.E R10, desc[UR10][R4.64+-0x18] ;  /* 0xffffe80a040a7981 */ /* 0x000ee8000c1e1900 */
[----:B------:R-:W3:Y:S04]  /*0210*/  LDG.E R9, desc[UR10][R4.64+-0x14] ;  /* 0xffffec0a04097981 */ /* 0x000ee8000c1e1900 */
[----:B------:R-:W4:Y:S04]  /*0220*/  LDG.E R12, desc[UR10][R4.64+-0x10] ;  /* 0xfffff00a040c7981 */ /* 0x000f28000c1e1900 */
[----:B------:R-:W4:Y:S04]  /*0230*/  LDG.E R11, desc[UR10][R4.64+-0xc] ;  /* 0xfffff40a040b7981 */ /* 0x000f28000c1e1900 */
[----:B------:R-:W5:Y:S04]  /*0240*/  LDG.E R14, desc[UR10][R4.64+-0x8] ;  /* 0xfffff80a040e7981 */ /* 0x000f68000c1e1900 */
        /* <DEDUP_REMOVED lines=8> */
[----:B------:R-:W5:Y:S01]  /*02d0*/  LDG.E R21, desc[UR10][R4.64+0x1c] ;  /* 0x00001c0a04157981 */ /* 0x000f62000c1e1900 */
[----:B------:R-:W-:Y:S01]  /*02e0*/  UIADD3 UR9, UPT, UPT, UR9, 0x10, URZ ;  /* 0x0000001009097890 */ /* 0x000fe2000fffe0ff */
[----:B------:R-:W-:-:S03]  /*02f0*/  IADD3 R6, PT, PT, R6, 0x10, RZ ;  /* 0x0000001006067810 */ /* 0x000fc60007ffe0ff */
[----:B------:R-:W-:Y:S01]  /*0300*/  UISETP.NE.AND UP1, UPT, UR9, URZ, UPT ;  /* 0x000000ff0900728c */ /* 0x000fe2000bf25270 */
[----:B--2---:R-:W-:-:S04]  /*0310*/  FMNMX3 R7, R0, R7, R8, !PT ;  /* 0x0000000700077276 */ /* 0x004fc80007800008 */
[----:B---3--:R-:W-:-:S04]  /*0320*/  FMNMX3 R7, R7, R10, R9, !PT ;  /* 0x0000000a07077276 */ /* 0x008fc80007800009 */
[----:B----4-:R-:W-:-:S04]  /*0330*/  FMNMX3 R7, R7, R12, R11, !PT ;  /* 0x0000000c07077276 */ /* 0x010fc8000780000b */
[----:B-----5:R-:W-:-:S04]  /*0340*/  FMNMX3 R7, R7, R14, R13, !PT ;  /* 0x0000000e07077276 */ /* 0x020fc8000780000d */
[----:B------:R-:W-:-:S04]  /*0350*/  FMNMX3 R7, R7, R16, R15, !PT ;  /* 0x0000001007077276 */ /* 0x000fc8000780000f */
[----:B------:R-:W-:-:S04]  /*0360*/  FMNMX3 R7, R7, R18, R17, !PT ;  /* 0x0000001207077276 */ /* 0x000fc80007800011 */
[----:B------:R-:W-:-:S04]  /*0370*/  FMNMX3 R7, R7, R20, R19, !PT ;  /* 0x0000001407077276 */ /* 0x000fc80007800013 */
[----:B------:R-:W-:Y:S01]  /*0380*/  FMNMX3 R0, R7, R22, R21, !PT ;  /* 0x0000001607007276 */ /* 0x000fe20007800015 */
[----:B------:R-:W-:Y:S06]  /*0390*/  BRA.U UP1, `(.L_x_2) ;  /* 0xfffffffd01847547 */ /* 0x000fec000b83ffff */
.L_x_1:
[----:B------:R-:W-:Y:S05]  /*03a0*/  BRA.U !UP0, `(.L_x_0) ;  /* 0x0000000108bc7547 */ /* 0x000fea000b800000 */
[----:B------:R-:W0:Y:S01]  /*03b0*/  LDCU UR5, c[0x0][0x38c] ;  /* 0x00007180ff0577ac */ /* 0x000e220008000800 */
[----:B------:R-:W-:Y:S02]  /*03c0*/  UISETP.GE.U32.AND UP0, UPT, UR8, 0x8, UPT ;  /* 0x000000080800788c */ /* 0x000fe4000bf06070 */
[----:B0-----:R-:W-:-:S04]  /*03d0*/  ULOP3.LUT UR6, UR5, 0x7, URZ, 0xc0, !UPT ;  /* 0x0000000705067892 */ /* 0x001fc8000f8ec0ff */
[----:B------:R-:W-:-:S03]  /*03e0*/  UISETP.NE.AND UP1, UPT, UR6, URZ, UPT ;  /* 0x000000ff0600728c */ /* 0x000fc6000bf25270 */
[----:B------:R-:W-:Y:S08]  /*03f0*/  BRA.U !UP0, `(.L_x_3) ;  /* 0x0000000108407547 */ /* 0x000ff0000b800000 */
[----:B------:R-:W0:Y:S01]  /*0400*/  LDC.64 R4, c[0x0][0x380] ;  /* 0x0000e000ff047b82 */ /* 0x000e220000000a00 */
[----:B------:R-:W-:-:S05]  /*0410*/  IADD3 R7, PT, PT, R3, UR4, RZ ;  /* 0x0000000403077c10 */ /* 0x000fca000fffe0ff */
[----:B0-----:R-:W-:-:S05]  /*0420*/  IMAD.WIDE R4, R7, 0x4, R4 ;  /* 0x0000000407047825 */ /* 0x001fca00078e0204 */
[----:B------:R-:W2:Y:S04]  /*0430*/  LDG.E R7, desc[UR10][R4.64] ;  /* 0x0000000a04077981 */ /* 0x000ea8000c1e1900 */
[----:B------:R-:W2:Y:S04]  /*0440*/  LDG.E R6, desc[UR10][R4.64+0x4] ;  /* 0x0000040a04067981 */ /* 0x000ea8000c1e1900 */
[----:B------:R-:W3:Y:S04]  /*0450*/  LDG.E R9, desc[UR10][R4.64+0x8] ;  /* 0x0000080a04097981 */ /* 0x000ee8000c1e1900 */
[----:B------:R-:W3:Y:S04]  /*0460*/  LDG.E R8, desc[UR10][R4.64+0xc] ;  /* 0x00000c0a04087981 */ /* 0x000ee8000c1e1900 */
[----:B------:R-:W4:Y:S04]  /*0470*/  LDG.E R11, desc[UR10][R4.64+0x10] ;  /* 0x0000100a040b7981 */ /* 0x000f28000c1e1900 */
[----:B------:R-:W4:Y:S04]  /*0480*/  LDG.E R10, desc[UR10][R4.64+0x14] ;  /* 0x0000140a040a7981 */ /* 0x000f28000c1e1900 */
[----:B------:R-:W5:Y:S04]  /*0490*/  LDG.E R13, desc[UR10][R4.64+0x18] ;  /* 0x0000180a040d7981 */ /* 0x000f68000c1e1900 */
[----:B------:R-:W5:Y:S01]  /*04a0*/  LDG.E R12, desc[UR10][R4.64+0x1c] ;  /* 0x00001c0a040c7981 */ /* 0x000f62000c1e1900 */
[----:B------:R-:W-:Y:S01]  /*04b0*/  UIADD3 UR4, UPT, UPT, UR4, 0x8, URZ ;  /* 0x0000000804047890 */ /* 0x000fe2000fffe0ff */
[----:B--2---:R-:W-:-:S04]  /*04c0*/  FMNMX3 R6, R0, R7, R6, !PT ;  /* 0x0000000700067276 */ /* 0x004fc80007800006 */
[----:B---3--:R-:W-:-:S04]  /*04d0*/  FMNMX3 R6, R6, R9, R8, !PT ;  /* 0x0000000906067276 */ /* 0x008fc80007800008 */
[----:B----4-:R-:W-:-:S04]  /*04e0*/  FMNMX3 R6, R6, R11, R10, !PT ;  /* 0x0000000b06067276 */ /* 0x010fc8000780000a */
[----:B-----5:R-:W-:-:S07]  /*04f0*/  FMNMX3 R0, R6, R13, R12, !PT ;  /* 0x0000000d06007276 */ /* 0x020fce000780000c */
.L_x_3:
[----:B------:R-:W-:Y:S05]  /*0500*/  BRA.U !UP1, `(.L_x_0) ;  /* 0x0000000109647547 */ /* 0x000fea000b800000 */
[----:B------:R-:W-:Y:S02]  /*0510*/  UISETP.GE.U32.AND UP0, UPT, UR6, 0x4, UPT ;  /* 0x000000040600788c */ /* 0x000fe4000bf06070 */
[----:B------:R-:W-:-:S04]  /*0520*/  ULOP3.LUT UR5, UR5, 0x3, URZ, 0xc0, !UPT ;  /* 0x0000000305057892 */ /* 0x000fc8000f8ec0ff */
        /* <DEDUP_REMOVED lines=8> */
[----:B------:R-:W3:Y:S01]  /*05b0*/  LDG.E R8, desc[UR10][R4.64+0xc] ;  /* 0x00000c0a04087981 */ /* 0x000ee2000c1e1900 */
[----:B------:R-:W-:Y:S01]  /*05c0*/  UIADD3 UR4, UPT, UPT, UR4, 0x4, URZ ;  /* 0x0000000404047890 */ /* 0x000fe2000fffe0ff */
[----:B--2---:R-:W-:-:S04]  /*05d0*/  FMNMX3 R0, R0, R7, R6, !PT ;  /* 0x0000000700007276 */ /* 0x004fc80007800006 */
[----:B---3--:R-:W-:-:S07]  /*05e0*/  FMNMX3 R0, R0, R9, R8, !PT ;  /* 0x0000000900007276 */ /* 0x008fce0007800008 */
.L_x_4:
[----:B------:R-:W-:Y:S05]  /*05f0*/  BRA.U !UP1, `(.L_x_0) ;  /* 0x0000000109287547 */ /* 0x000fea000b800000 */
[----:B------:R-:W0:Y:S01]  /*0600*/  LDC.64 R6, c[0x0][0x380] ;  /* 0x0000e000ff067b82 */ /* 0x000e220000000a00 */
[----:B------:R-:W-:Y:S01]  /*0610*/  IADD3 R3, PT, PT, R3, UR4, RZ ;  /* 0x0000000403037c10 */ /* 0x000fe2000fffe0ff */
[----:B------:R-:W-:-:S12]  /*0620*/  UIADD3 UR5, UPT, UPT, -UR5, URZ, URZ ;  /* 0x000000ff05057290 */ /* 0x000fd8000fffe1ff */
.L_x_5:
[----:B0-----:R-:W-:-:S06]  /*0630*/  IMAD.WIDE R4, R3, 0x4, R6 ;  /* 0x0000000403047825 */ /* 0x001fcc00078e0206 */
[----:B------:R-:W2:Y:S01]  /*0640*/  LDG.E R5, desc[UR10][R4.64] ;  /* 0x0000000a04057981 */ /* 0x000ea2000c1e1900 */
[----:B------:R-:W-:Y:S01]  /*0650*/  UIADD3 UR5, UPT, UPT, UR5, 0x1, URZ ;  /* 0x0000000105057890 */ /* 0x000fe2000fffe0ff */
[----:B------:R-:W-:-:S03]  /*0660*/  IADD3 R3, PT, PT, R3, 0x1, RZ ;  /* 0x0000000103037810 */ /* 0x000fc60007ffe0ff */
[----:B------:R-:W-:Y:S01]  /*0670*/  UISETP.NE.AND UP0, UPT, UR5, URZ, UPT ;  /* 0x000000ff0500728c */ /* 0x000fe2000bf05270 */
[----:B--2---:R-:W-:-:S08]  /*0680*/  FMNMX R0, R5, R0, !PT ;  /* 0x0000000005007209 */ /* 0x004fd00007800000 */
[----:B------:R-:W-:Y:S05]  /*0690*/  BRA.U UP0, `(.L_x_5) ;  /* 0xfffffffd00e47547 */ /* 0x000fea000b83ffff */
.L_x_0:
[----:B------:R-:W0:Y:S01]  /*06a0*/  LDCU UR5, c[0x0][0x38c] ;  /* 0x00007180ff0577ac */ /* 0x000e220008000800 */
[----:B------:R-:W-:Y:S01]  /*06b0*/  HFMA2 R3, -RZ, RZ, 0, 0 ;  /* 0x00000000ff037431 */ /* 0x000fe200000001ff */
[----:B0-----:R-:W-:-:S09]  /*06c0*/  UISETP.GE.AND UP0, UPT, UR5, 0x1, UPT ;  /* 0x000000010500788c */ /* 0x001fd2000bf06270 */
[----:B------:R-:W-:Y:S05]  /*06d0*/  BRA.U !UP0, `(.L_x_6) ;  /* 0x0000000d08a07547 */ /* 0x000fea000b800000 */
[----:B------:R-:W-:Y:S02]  /*06e0*/  UISETP.GE.U32.AND UP1, UPT, UR5, 0x8, UPT ;  /* 0x000000080500788c */ /* 0x000fe4000bf26070 */
[----:B------:R-:W-:Y:S01]  /*06f0*/  IMAD R7, R2, UR5, RZ ;  /* 0x0000000502077c24 */ /* 0x000fe2000f8e02ff */
[----:B------:R-:W-:Y:S01]  /*0700*/  ULOP3.LUT UR9, UR5, 0x7, URZ, 0xc0, !UPT ;  /* 0x0000000705097892 */ /* 0x000fe2000f8ec0ff */
[----:B------:R-:W-:Y:S01]  /*0710*/  MOV R3, RZ ;  /* 0x000000ff00037202 */ /* 0x000fe20000000f00 */
[----:B------:R-:W-:Y:S02]  /*0720*/  UMOV UR4, URZ ;  /* 0x000000ff00047c82 */ /* 0x000fe40008000000 */
[----:B------:R-:W-:Y:S02]  /*0730*/  UISETP.NE.AND UP0, UPT, UR9, URZ, UPT ;  /* 0x000000ff0900728c */ /* 0x000fe4000bf05270 */
[----:B------:R-:W-:Y:S09]  /*0740*/  BRA.U !UP1, `(.L_x_7) ;  /* 0x0000000509c07547 */ /* 0x000ff2000b800000 */
[----:B------:R-:W0:Y:S01]  /*0750*/  LDCU.64 UR6, c[0x0][0x380] ;  /* 0x00007000ff0677ac */ /* 0x000e220008000a00 */
[----:B------:R-:W-:Y:S02]  /*0760*/  MOV R3, RZ ;  /* 0x000000ff00037202 */ /* 0x000fe40000000f00 */
[----:B------:R-:W-:Y:S01]  /*0770*/  MOV R6, R7 ;  /* 0x0000000700067202 */ /* 0x000fe20000000f00 */
[----:B------:R-:W-:-:S04]  /*0780*/  ULOP3.LUT UR4, UR5, 0x7ffffff8, URZ, 0xc0, !UPT ;  /* 0x7ffffff805047892 */ /* 0x000fc8000f8ec0ff */
[----:B------:R-:W-:Y:S02]  /*0790*/  UIADD3 UR8, UPT, UPT, -UR4, URZ, URZ ;  /* 0x000000ff04087290 */ /* 0x000fe4000fffe1ff */
[----:B0-----:R-:W-:-:S04]  /*07a0*/  UIADD3 UR5, UP1, UPT, UR6, 0x10, URZ ;  /* 0x0000001006057890 */ /* 0x001fc8000ff3e0ff */
[----:B------:R-:W-:-:S12]  /*07b0*/  UIADD3.X UR6, UPT, UPT, URZ, UR7, URZ, UP1, !UPT ;  /* 0x00000007ff067290 */ /* 0x000fd80008ffe4ff */
.L_x_8:
[----:B------:R-:W-:Y:S02]  /*07c0*/  MOV R4, UR5 ;  /* 0x0000000500047c02 */ /* 0x000fe40008000f00 */
[----:B------:R-:W-:-:S03]  /*07d0*/  MOV R5, UR6 ;  /* 0x0000000600057c02 */ /* 0x000fc60008000f00 */
[----:B------:R-:W-:-:S05]  /*07e0*/  IMAD.WIDE R4, R6, 0x4, R4 ;  /* 0x0000000406047825 */ /* 0x000fca00078e0204 */
[----:B------:R-:W2:Y:S04]  /*07f0*/  LDG.E R27, desc[UR10][R4.64+-0x10] ;  /* 0xfffff00a041b7981 */ /* 0x000ea8000c1e1900 */
[----:B------:R-:W3:Y:S04]  /*0800*/  LDG.E R25, desc[UR10][R4.64+-0xc] ;  /* 0xfffff40a04197981 */ /* 0x000ee8000c1e1900 */
[----:B------:R-:W4:Y:S04]  /*0810*/  LDG.E R17, desc[UR10][R4.64+-0x8] ;  /* 0xfffff80a04117981 */ /* 0x000f28000c1e1900 */
[----:B------:R-:W5:Y:S04]  /*0820*/  LDG.E R11, desc[UR10][R4.64] ;  /* 0x0000000a040b7981 */ /* 0x000f68000c1e1900 */
[----:B------:R-:W5:Y:S04]  /*0830*/  LDG.E R23, desc[UR10][R4.64+-0x4] ;  /* 0xfffffc0a04177981 */ /* 0x000f68000c1e1900 */
[----:B------:R-:W5:Y:S04]  /*0840*/  LDG.E R15, desc[UR10][R4.64+0x4] ;  /* 0x0000040a040f7981 */ /* 0x000f68000c1e1900 */
[----:B------:R-:W5:Y:S04]  /*0850*/  LDG.E R21, desc[UR10][R4.64+0x8] ;  /* 0x0000080a04157981 */ /* 0x000f68000c1e1900 */
[----:B------:R-:W5:Y:S01]  /*0860*/  LDG.E R19, desc[UR10][R4.64+0xc] ;  /* 0x00000c0a04137981 */ /* 0x000f62000c1e1900 */
[----:B------:R-:W-:Y:S01]  /*0870*/  HFMA2 R14, -RZ, RZ, 0.96630859375, -0.0022525787353515625 ;  /* 0x3bbb989dff0e7431 */ /* 0x000fe200000001ff */
[----:B------:R-:W-:Y:S01]  /*0880*/  MOV R13, 0x437c0000 ;  /* 0x437c0000000d7802 */ /* 0x000fe20000000f00 */
[----:B------:R-:W-:-:S04]  /*0890*/  UIADD3 UR8, UPT, UPT, UR8, 0x8, URZ ;  /* 0x0000000808087890 */ /* 0x000fc8000fffe0ff */
[----:B------:R-:W-:Y:S01]  /*08a0*/  UISETP.NE.AND UP1, UPT, UR8, URZ, UPT ;  /* 0x000000ff0800728c */ /* 0x000fe2000bf25270 */
[----:B------:R-:W-:Y:S01]  /*08b0*/  IADD3 R6, PT, PT, R6, 0x8, RZ ;  /* 0x0000000806067810 */ /* 0x000fe20007ffe0ff */
[--C-:B--2---:R-:W-:Y:S01]  /*08c0*/  FADD R27, R27, -R0.reuse ;  /* 0x800000001b1b7221 */ /* 0x104fe20000000000 */
[----:B---3--:R-:W-:-:S03]  /*08d0*/  FADD R25, R25, -R0 ;  /* 0x8000000019197221 */ /* 0x008fc60000000000 */
[-C--:B------:R-:W-:Y:S01]  /*08e0*/  FFMA.SAT R8, R27, R14.reuse, 0.5 ;  /* 0x3f0000001b087423 */ /* 0x080fe2000000200e */
[----:B------:R-:W-:-:S03]  /*08f0*/  FFMA.SAT R10, R25, R14, 0.5 ;  /* 0x3f000000190a7423 */ /* 0x000fc6000000200e */
[-C--:B------:R-:W-:Y:S01]  /*0900*/  FFMA.RM R9, R8, R13.reuse, 12582913 ;  /* 0x4b40000108097423 */ /* 0x080fe2000000400d */
[----:B------:R-:W-:Y:S01]  /*0910*/  FFMA.RM R8, R10, R13, 12582913 ;  /* 0x4b4000010a087423 */ /* 0x000fe2000000400d */
[----:B----4-:R-:W-:-:S03]  /*0920*/  FADD R17, R17, -R0 ;  /* 0x8000000011117221 */ /* 0x010fc60000000000 */
[----:B------:R-:W-:Y:S01]  /*0930*/  FADD R16, R8, -12583039 ;  /* 0xcb40007f08107421 */ /* 0x000fe20000000000 */
[----:B------:R-:W-:Y:S01]  /*0940*/  FADD R10, R9, -12583039 ;  /* 0xcb40007f090a7421 */ /* 0x000fe20000000000 */
[-C--:B------:R-:W-:Y:S02]  /*0950*/  FFMA.SAT R18, R17, R14.reuse, 0.5 ;  /* 0x3f00000011127423 */ /* 0x080fe4000000200e */
[----:B------:R-:W-:Y:S01]  /*0960*/  FFMA R16, R25, 1.4426950216293334961, -R16 ;  /* 0x3fb8aa3b19107823 */ /* 0x000fe20000000810 */
[----:B------:R-:W-:Y:S01]  /*0970*/  FFMA R12, R27, 1.4426950216293334961, -R10 ;  /* 0x3fb8aa3b1b0c7823 */ /* 0x000fe2000000080a */
[-C--:B------:R-:W-:Y:S02]  /*0980*/  FFMA.RM R10, R18, R13.reuse, 12582913 ;  /* 0x4b400001120a7423 */ /* 0x080fe4000000400d */
[----:B------:R-:W-:Y:S01]  /*0990*/  FFMA R16, R25, 1.925963033500011079e-08, R16 ;  /* 0x32a5706019107823 */ /* 0x000fe20000000010 */
[--C-:B-----5:R-:W-:Y:S01]  /*09a0*/  FADD R25, R11, -R0.reuse ;  /* 0x800000000b197221 */ /* 0x120fe20000000000 */
[----:B------:R-:W-:Y:S01]  /*09b0*/  FADD R23, R23, -R0 ;  /* 0x8000000017177221 */ /* 0x000fe20000000000 */
[----:B------:R-:W-:Y:S01]  /*09c0*/  FFMA R12, R27, 1.925963033500011079e-08, R12 ;  /* 0x32a570601b0c7823 */ /* 0x000fe2000000000c */
[----:B------:R-:W-:Y:S01]  /*09d0*/  FADD R18, R10, -12583039 ;  /* 0xcb40007f0a127421 */ /* 0x000fe20000000000 */
[-C--:B------:R-:W-:Y:S01]  /*09e0*/  FFMA.SAT R22, R25, R14.reuse, 0.5 ;  /* 0x3f00000019167423 */ /* 0x080fe2000000200e */
[----:B------:R-:W-:Y:S01]  /*09f0*/  FADD R27, R15, -R0 ;  /* 0x800000000f1b7221 */ /* 0x000fe20000000000 */
[-C--:B------:R-:W-:Y:S01]  /*0a00*/  FFMA.SAT R20, R23, R14.reuse, 0.5 ;  /* 0x3f00000017147423 */ /* 0x080fe2000000200e */
[----:B------:R-:W-:Y:S01]  /*0a10*/  FFMA R18, R17, 1.4426950216293334961, -R18 ;  /* 0x3fb8aa3b11127823 */ /* 0x000fe20000000812 */
[-C--:B------:R-:W-:Y:S01]  /*0a20*/  FFMA.RM R15, R22, R13.reuse, 12582913 ;  /* 0x4b400001160f7423 */ /* 0x080fe2000000400d */
[----:B------:R-:W-:Y:S01]  /*0a30*/  FFMA.SAT R24, R27, R14, 0.5 ;  /* 0x3f0000001b187423 */ /* 0x000fe2000000200e */
[-C--:B------:R-:W-:Y:S01]  /*0a40*/  FFMA.RM R11, R20, R13.reuse, 12582913 ;  /* 0x4b400001140b7423 */ /* 0x080fe2000000400d */
[----:B------:R-:W-:Y:S01]  /*0a50*/  FFMA R18, R17, 1.925963033500011079e-08, R18 ;  /* 0x32a5706011127823 */ /* 0x000fe20000000012 */
[----:B------:R-:W-:Y:S01]  /*0a60*/  FADD R22, R15, -12583039 ;  /* 0xcb40007f0f167421 */ /* 0x000fe20000000000 */
[----:B------:R-:W-:Y:S01]  /*0a70*/  FFMA.RM R17, R24, R13, 12582913 ;  /* 0x4b40000118117423 */ /* 0x000fe2000000400d */
[----:B------:R-:W-:-:S02]  /*0a80*/  FADD R20, R11, -12583039 ;  /* 0xcb40007f0b147421 */ /* 0x000fc40000000000 */
[----:B------:R-:W-:Y:S01]  /*0a90*/  FFMA R22, R25, 1.4426950216293334961, -R22 ;  /* 0x3fb8aa3b19167823 */ /* 0x000fe20000000816 */
[----:B------:R-:W-:Y:S01]  /*0aa0*/  FADD R24, R17, -12583039 ;  /* 0xcb40007f11187421 */ /* 0x000fe20000000000 */
[----:B------:R-:W-:Y:S01]  /*0ab0*/  FADD R21, R21, -R0 ;  /* 0x8000000015157221 */ /* 0x000fe20000000000 */
[----:B------:R-:W-:Y:S01]  /*0ac0*/  FFMA R20, R23, 1.4426950216293334961, -R20 ;  /* 0x3fb8aa3b17147823 */ /* 0x000fe20000000814 */
[----:B------:R-:W-:Y:S01]  /*0ad0*/  FFMA R25, R25, 1.925963033500011079e-08, R22 ;  /* 0x32a5706019197823 */ /* 0x000fe20000000016 */
[----:B------:R-:W-:Y:S01]  /*0ae0*/  FFMA R22, R27, 1.4426950216293334961, -R24 ;  /* 0x3fb8aa3b1b167823 */ /* 0x000fe20000000818 */
[----:B------:R-:W-:Y:S01]  /*0af0*/  FFMA.SAT R24, R21, R14, 0.5 ;  /* 0x3f00000015187423 */ /* 0x000fe2000000200e */
[----:B------:R-:W-:Y:S01]  /*0b00*/  FFMA R20, R23, 1.925963033500011079e-08, R20 ;  /* 0x32a5706017147823 */ /* 0x000fe20000000014 */
[----:B------:R-:W-:Y:S01]  /*0b10*/  FADD R23, R19, -R0 ;  /* 0x8000000013177221 */ /* 0x000fe20000000000 */
[----:B------:R-:W0:Y:S01]  /*0b20*/  MUFU.EX2 R12, R12 ;  /* 0x0000000c000c7308 */ /* 0x000e220000000800 */
[----:B------:R-:W-:-:S02]  /*0b30*/  FFMA.RM R19, R24, R13, 12582913 ;  /* 0x4b40000118137423 */ /* 0x000fc4000000400d */
[----:B------:R-:W-:Y:S02]  /*0b40*/  FFMA.SAT R26, R23, R14, 0.5 ;  /* 0x3f000000171a7423 */ /* 0x000fe4000000200e */
[----:B------:R-:W-:Y:S02]  /*0b50*/  FADD R24, R19, -12583039 ;  /* 0xcb40007f13187421 */ /* 0x000fe40000000000 */
[----:B------:R-:W-:Y:S02]  /*0b60*/  FFMA.RM R13, R26, R13, 12582913 ;  /* 0x4b4000011a0d7423 */ /* 0x000fe4000000400d */
[----:B------:R-:W-:Y:S02]  /*0b70*/  FFMA R24, R21, 1.4426950216293334961, -R24 ;  /* 0x3fb8aa3b15187823 */ /* 0x000fe40000000818 */
[----:B------:R-:W-:Y:S02]  /*0b80*/  FADD R26, R13, -12583039 ;  /* 0xcb40007f0d1a7421 */ /* 0x000fe40000000000 */
[----:B------:R-:W-:Y:S01]  /*0b90*/  FFMA R24, R21, 1.925963033500011079e-08, R24 ;  /* 0x32a5706015187823 */ /* 0x000fe20000000018 */
[----:B------:R-:W-:Y:S01]  /*0ba0*/  SHF.L.U32 R21, R9, 0x17, RZ ;  /* 0x0000001709157819 */ /* 0x000fe200000006ff */
[----:B------:R-:W-:Y:S01]  /*0bb0*/  FFMA R26, R23, 1.4426950216293334961, -R26 ;  /* 0x3fb8aa3b171a7823 */ /* 0x000fe2000000081a */
[----:B------:R-:W1:Y:S01]  /*0bc0*/  MUFU.EX2 R16, R16 ;  /* 0x0000001000107308 */ /* 0x000e620000000800 */
[----:B------:R-:W-:-:S02]  /*0bd0*/  FFMA R22, R27, 1.925963033500011079e-08, R22 ;  /* 0x32a570601b167823 */ /* 0x000fc40000000016 */
[----:B0-----:R-:W-:Y:S01]  /*0be0*/  FMUL R12, R21, R12 ;  /* 0x0000000c150c7220 */ /* 0x001fe20000400000 */
[----:B------:R-:W-:Y:S01]  /*0bf0*/  FFMA R26, R23, 1.925963033500011079e-08, R26 ;  /* 0x32a57060171a7823 */ /* 0x000fe2000000001a */
[----:B------:R-:W-:Y:S02]  /*0c00*/  SHF.L.U32 R27, R8, 0x17, RZ ;  /* 0x00000017081b7819 */ /* 0x000fe400000006ff */
[----:B------:R-:W-:Y:S01]  /*0c10*/  FADD R8, R12, R3 ;  /* 0x000000030c087221 */ /* 0x000fe20000000000 */
[----:B------:R-:W0:Y:S08]  /*0c20*/  MUFU.EX2 R18, R18 ;  /* 0x0000001200127308 */ /* 0x000e300000000800 */
[----:B------:R-:W2:Y:S08]  /*0c30*/  MUFU.EX2 R20, R20 ;  /* 0x0000001400147308 */ /* 0x000eb00000000800 */
[----:B------:R-:W3:Y:S08]  /*0c40*/  MUFU.EX2 R14, R25 ;  /* 0x00000019000e7308 */ /* 0x000ef00000000800 */
[----:B------:R-:W4:Y:S08]  /*0c50*/  MUFU.EX2 R22, R22 ;  /* 0x0000001600167308 */ /* 0x000f300000000800 */
[----:B------:R-:W5:Y:S08]  /*0c60*/  MUFU.EX2 R9, R24 ;  /* 0x0000001800097308 */ /* 0x000f700000000800 */
[----:B------:R-:W5:Y:S01]  /*0c70*/  MUFU.EX2 R3, R26 ;  /* 0x0000001a00037308 */ /* 0x000f620000000800 */
[----:B------:R-:W-:Y:S01]  /*0c80*/  SHF.L.U32 R21, R10, 0x17, RZ ;  /* 0x000000170a157819 */ /* 0x000fe200000006ff */
[----:B-1----:R-:W-:Y:S01]  /*0c90*/  FMUL R27, R27, R16 ;  /* 0x000000101b1b7220 */ /* 0x002fe20000400000 */
[----:B------:R-:W-:-:S02]  /*0ca0*/  SHF.L.U32 R11, R11, 0x17, RZ ;  /* 0x000000170b0b7819 */ /* 0x000fc400000006ff */
[----:B------:R-:W-:Y:S02]  /*0cb0*/  SHF.L.U32 R15, R15, 0x17, RZ ;  /* 0x000000170f0f7819 */ /* 0x000fe400000006ff */
[----:B------:R-:W-:Y:S02]  /*0cc0*/  SHF.L.U32 R17, R17, 0x17, RZ ;  /* 0x0000001711117819 */ /* 0x000fe400000006ff */
[----:B------:R-:W-:Y:S02]  /*0cd0*/  SHF.L.U32 R10, R19, 0x17, RZ ;  /* 0x00000017130a7819 */ /* 0x000fe400000006ff */
[----:B------:R-:W-:Y:S01]  /*0ce0*/  SHF.L.U32 R16, R13, 0x17, RZ ;  /* 0x000000170d107819 */ /* 0x000fe200000006ff */
[----:B0-----:R-:W-:Y:S01]  /*0cf0*/  FMUL R21, R21, R18 ;  /* 0x0000001215157220 */ /* 0x001fe20000400000 */
[----:B--2---:R-:W-:Y:S01]  /*0d00*/  FMUL R11, R11, R20 ;  /* 0x000000140b0b7220 */ /* 0x004fe20000400000 */
[----:B---3--:R-:W-:Y:S01]  /*0d10*/  FMUL R15, R15, R14 ;  /* 0x0000000e0f0f7220 */ /* 0x008fe20000400000 */
[----:B----4-:R-:W-:Y:S01]  /*0d20*/  FMUL R17, R17, R22 ;  /* 0x0000001611117220 */ /* 0x010fe20000400000 */
[----:B-----5:R-:W-:Y:S01]  /*0d30*/  FMUL R9, R10, R9 ;  /* 0x000000090a097220 */ /* 0x020fe20000400000 */
[----:B------:R-:W-:Y:S01]  /*0d40*/  FMUL R13, R16, R3 ;  /* 0x00000003100d7220 */ /* 0x000fe20000400000 */
[----:B------:R-:W-:Y:S01]  /*0d50*/  FADD R8, R8, R27 ;  /* 0x0000001b08087221 */ /* 0x000fe20000000000 */
[----:B------:R0:W-:Y:S03]  /*0d60*/  STG.E desc[UR10][R4.64+-0x10], R12 ;  /* 0xfffff00c04007986 */ /* 0x0001e6000c10190a */
[----:B------:R-:W-:Y:S01]  /*0d70*/  FADD R8, R8, R21 ;  /* 0x0000001508087221 */ /* 0x000fe20000000000 */
[----:B------:R0:W-:Y:S04]  /*0d80*/  STG.E desc[UR10][R4.64+-0xc], R27 ;  /* 0xfffff41b04007986 */ /* 0x0001e8000c10190a */
[----:B------:R0:W-:Y:S04]  /*0d90*/  STG.E desc[UR10][R4.64+-0x8], R21 ;  /* 0xfffff81504007986 */ /* 0x0001e8000c10190a */
[----:B------:R0:W-:Y:S04]  /*0da0*/  STG.E desc[UR10][R4.64+-0x4], R11 ;  /* 0xfffffc0b04007986 */ /* 0x0001e8000c10190a */
[----:B------:R0:W-:Y:S04]  /*0db0*/  STG.E desc[UR10][R4.64], R15 ;  /* 0x0000000f04007986 */ /* 0x0001e8000c10190a */
[----:B------:R0:W-:Y:S04]  /*0dc0*/  STG.E desc[UR10][R4.64+0x4], R17 ;  /* 0x0000041104007986 */ /* 0x0001e8000c10190a */
[----:B------:R0:W-:Y:S04]  /*0dd0*/  STG.E desc[UR10][R4.64+0x8], R9 ;  /* 0x0000080904007986 */ /* 0x0001e8000c10190a */
[----:B------:R0:W-:Y:S01]  /*0de0*/  STG.E desc[UR10][R4.64+0xc], R13 ;  /* 0x00000c0d04007986 */ /* 0x0001e2000c10190a */
[----:B------:R-:W-:-:S04]  /*0df0*/  FADD R8, R8, R11 ;  /* 0x0000000b08087221 */ /* 0x000fc80000000000 */
[----:B------:R-:W-:-:S04]  /*0e00*/  FADD R8, R8, R15 ;  /* 0x0000000f08087221 */ /* 0x000fc80000000000 */
[----:B------:R-:W-:-:S04]  /*0e10*/  FADD R8, R8, R17 ;  /* 0x0000001108087221 */ /* 0x000fc80000000000 */
[----:B------:R-:W-:-:S04]  /*0e20*/  FADD R8, R8, R9 ;  /* 0x0000000908087221 */ /* 0x000fc80000000000 */
[----:B------:R-:W-:Y:S01]  /*0e30*/  FADD R3, R8, R13 ;  /* 0x0000000d08037221 */ /* 0x000fe20000000000 */
[----:B0-----:R-:W-:Y:S06]  /*0e40*/  BRA.U UP1, `(.L_x_8) ;  /* 0xfffffff9015c7547 */ /* 0x001fec000b83ffff */
.L_x_7:
        /* <DEDUP_REMOVED lines=10> */
[----:B------:R-:W3:Y:S04]  /*0ef0*/  LDG.E R11, desc[UR10][R4.64+0x4] ;  /* 0x0000040a040b7981 */ /* 0x000ee8000c1e1900 */
[----:B------:R-:W4:Y:S04]  /*0f00*/  LDG.E R17, desc[UR10][R4.64+0x8] ;  /* 0x0000080a04117981 */ /* 0x000f28000c1e1900 */
[----:B------:R-:W5:Y:S01]  /*0f10*/  LDG.E R19, desc[UR10][R4.64+0xc] ;  /* 0x00000c0a04137981 */ /* 0x000f62000c1e1900 */
[----:B------:R-:W-:Y:S01]  /*0f20*/  HFMA2 R16, -RZ, RZ, 0.96630859375, -0.0022525787353515625 ;  /* 0x3bbb989dff107431 */ /* 0x000fe200000001ff */
[----:B------:R-:W-:Y:S01]  /*0f30*/  MOV R12, 0x437c0000 ;  /* 0x437c0000000c7802 */ /* 0x000fe20000000f00 */
[----:B------:R-:W-:Y:S01]  /*0f40*/  UIADD3 UR4, UPT, UPT, UR4, 0x4, URZ ;  /* 0x0000000404047890 */ /* 0x000fe2000fffe0ff */
[----:B--2---:R-:W-:-:S04]  /*0f50*/  FADD R10, R9, -R0 ;  /* 0x80000000090a7221 */ /* 0x004fc80000000000 */
[----:B------:R-:W-:Y:S01]  /*0f60*/  FFMA.SAT R9, R10, R16, 0.5 ;  /* 0x3f0000000a097423 */ /* 0x000fe20000002010 */
[----:B---3--:R-:W-:-:S03]  /*0f70*/  FADD R13, R11, -R0 ;  /* 0x800000000b0d7221 */ /* 0x008fc60000000000 */
[----:B------:R-:W-:Y:S01]  /*0f80*/  FFMA.RM R6, R9, R12, 12582913 ;  /* 0x4b40000109067423 */ /* 0x000fe2000000400c */
[----:B------:R-:W-:Y:S01]  /*0f90*/  FFMA.SAT R15, R13, R16, 0.5 ;  /* 0x3f0000000d0f7423 */ /* 0x000fe20000002010 */
[--C-:B----4-:R-:W-:Y:S02]  /*0fa0*/  FADD R9, R17, -R0.reuse ;  /* 0x8000000011097221 */ /* 0x110fe40000000000 */
[----:B------:R-:W-:Y:S01]  /*0fb0*/  FADD R11, R6, -12583039 ;  /* 0xcb40007f060b7421 */ /* 0x000fe20000000000 */
[----:B------:R-:W-:Y:S01]  /*0fc0*/  FFMA.RM R8, R15, R12, 12582913 ;  /* 0x4b4000010f087423 */ /* 0x000fe2000000400c */
[----:B------:R-:W-:Y:S01]  /*0fd0*/  FFMA.SAT R15, R9, R16, 0.5 ;  /* 0x3f000000090f7423 */ /* 0x000fe20000002010 */
[----:B-----5:R-:W-:Y:S01]  /*0fe0*/  FADD R19, R19, -R0 ;  /* 0x8000000013137221 */ /* 0x020fe20000000000 */
[----:B------:R-:W-:Y:S01]  /*0ff0*/  FFMA R11, R10, 1.4426950216293334961, -R11 ;  /* 0x3fb8aa3b0a0b7823 */ /* 0x000fe2000000080b */
[----:B------:R-:W-:Y:S01]  /*1000*/  FADD R14, R8, -12583039 ;  /* 0xcb40007f080e7421 */ /* 0x000fe20000000000 */
[----:B------:R-:W-:-:S02]  /*1010*/  SHF.L.U32 R6, R6, 0x17, RZ ;  /* 0x0000001706067819 */ /* 0x000fc400000006ff */
[----:B------:R-:W-:Y:S01]  /*1020*/  FFMA R11, R10, 1.925963033500011079e-08, R11 ;  /* 0x32a570600a0b7823 */ /* 0x000fe2000000000b */
[----:B------:R-:W-:Y:S01]  /*1030*/  FFMA.RM R10, R15, R12, 12582913 ;  /* 0x4b4000010f0a7423 */ /* 0x000fe2000000400c */
[----:B------:R-:W-:Y:S01]  /*1040*/  FFMA.SAT R15, R19, R16, 0.5 ;  /* 0x3f000000130f7423 */ /* 0x000fe20000002010 */
[----:B------:R-:W-:Y:S01]  /*1050*/  FFMA R14, R13, 1.4426950216293334961, -R14 ;  /* 0x3fb8aa3b0d0e7823 */ /* 0x000fe2000000080e */
[----:B------:R-:W-:Y:S01]  /*1060*/  SHF.L.U32 R8, R8, 0x17, RZ ;  /* 0x0000001708087819 */ /* 0x000fe200000006ff */
[C---:B------:R-:W-:Y:S01]  /*1070*/  FADD R16, R10.reuse, -12583039 ;  /* 0xcb40007f0a107421 */ /* 0x040fe20000000000 */
[----:B------:R-:W-:Y:S01]  /*1080*/  FFMA.RM R15, R15, R12, 12582913 ;  /* 0x4b4000010f0f7423 */ /* 0x000fe2000000400c */
[----:B------:R-:W-:Y:S01]  /*1090*/  FFMA R14, R13, 1.925963033500011079e-08, R14 ;  /* 0x32a570600d0e7823 */ /* 0x000fe2000000000e */
[----:B------:R-:W0:Y:S01]  /*10a0*/  MUFU.EX2 R11, R11 ;  /* 0x0000000b000b7308 */ /* 0x000e220000000800 */
[----:B------:R-:W-:Y:S01]  /*10b0*/  FFMA R16, R9, 1.4426950216293334961, -R16 ;  /* 0x3fb8aa3b09107823 */ /* 0x000fe20000000810 */
[----:B------:R-:W-:Y:S01]  /*10c0*/  FADD R12, R15, -12583039 ;  /* 0xcb40007f0f0c7421 */ /* 0x000fe20000000000 */
[----:B------:R-:W-:-:S02]  /*10d0*/  SHF.L.U32 R10, R10, 0x17, RZ ;  /* 0x000000170a0a7819 */ /* 0x000fc400000006ff */
[----:B------:R-:W-:Y:S01]  /*10e0*/  FFMA R16, R9, 1.925963033500011079e-08, R16 ;  /* 0x32a5706009107823 */ /* 0x000fe20000000010 */
[----:B------:R-:W-:Y:S01]  /*10f0*/  FFMA R12, R19, 1.4426950216293334961, -R12 ;  /* 0x3fb8aa3b130c7823 */ /* 0x000fe2000000080c */
[----:B------:R-:W-:Y:S01]  /*1100*/  SHF.L.U32 R15, R15, 0x17, RZ ;  /* 0x000000170f0f7819 */ /* 0x000fe200000006ff */
[----:B------:R-:W1:Y:S02]  /*1110*/  MUFU.EX2 R13, R14 ;  /* 0x0000000e000d7308 */ /* 0x000e640000000800 */
[----:B------:R-:W-:-:S06]  /*1120*/  FFMA R12, R19, 1.925963033500011079e-08, R12 ;  /* 0x32a57060130c7823 */ /* 0x000fcc000000000c */
[----:B------:R-:W2:Y:S01]  /*1130*/  MUFU.EX2 R9, R16 ;  /* 0x0000001000097308 */ /* 0x000ea20000000800 */
[----:B0-----:R-:W-:-:S04]  /*1140*/  FMUL R6, R6, R11 ;  /* 0x0000000b06067220 */ /* 0x001fc80000400000 */
[----:B------:R-:W-:Y:S01]  /*1150*/  FADD R3, R3, R6 ;  /* 0x0000000603037221 */ /* 0x000fe20000000000 */
[----:B------:R0:W-:Y:S02]  /*1160*/  STG.E desc[UR10][R4.64], R6 ;  /* 0x0000000604007986 */ /* 0x0001e4000c10190a */
[----:B------:R-:W3:Y:S01]  /*1170*/  MUFU.EX2 R12, R12 ;  /* 0x0000000c000c7308 */ /* 0x000ee20000000800 */
[----:B-1----:R-:W-:-:S04]  /*1180*/  FMUL R8, R8, R13 ;  /* 0x0000000d08087220 */ /* 0x002fc80000400000 */
[----:B------:R-:W-:Y:S01]  /*1190*/  FADD R3, R3, R8 ;  /* 0x0000000803037221 */ /* 0x000fe20000000000 */
[----:B------:R0:W-:Y:S01]  /*11a0*/  STG.E desc[UR10][R4.64+0x4], R8 ;  /* 0x0000040804007986 */ /* 0x0001e2000c10190a */
[----:B--2---:R-:W-:-:S04]  /*11b0*/  FMUL R9, R10, R9 ;  /* 0x000000090a097220 */ /* 0x004fc80000400000 */
[----:B------:R-:W-:Y:S01]  /*11c0*/  FADD R3, R3, R9 ;  /* 0x0000000903037221 */ /* 0x000fe20000000000 */
[----:B------:R0:W-:Y:S01]  /*11d0*/  STG.E desc[UR10][R4.64+0x8], R9 ;  /* 0x0000080904007986 */ /* 0x0001e2000c10190a */
[----:B---3--:R-:W-:-:S04]  /*11e0*/  FMUL R15, R15, R12 ;  /* 0x0000000c0f0f7220 */ /* 0x008fc80000400000 */
[----:B------:R-:W-:Y:S01]  /*11f0*/  FADD R3, R3, R15 ;  /* 0x0000000f03037221 */ /* 0x000fe20000000000 */
[----:B------:R0:W-:Y:S06]  /*1200*/  STG.E desc[UR10][R4.64+0xc], R15 ;  /* 0x00000c0f04007986 */ /* 0x0001ec000c10190a */
.L_x_9:
[----:B------:R-:W-:Y:S05]  /*1210*/  BRA.U !UP1, `(.L_x_6) ;  /* 0x0000000109d07547 */ /* 0x000fea000b800000 */
[----:B------:R-:W-:Y:S02]  /*1220*/  UISETP.NE.AND UP0, UPT, UR6, 0x1, UPT ;  /* 0x000000010600788c */ /* 0x000fe4000bf05270 */
[----:B------:R-:W-:-:S04]  /*1230*/  ULOP3.LUT UR5, UR5, 0x1, URZ, 0xc0, !UPT ;  /* 0x0000000105057892 */ /* 0x000fc8000f8ec0ff */
[----:B------:R-:W-:-:S03]  /*1240*/  UISETP.NE.U32.AND UP1, UPT, UR5, 0x1, UPT ;  /* 0x000000010500788c */ /* 0x000fc6000bf25070 */
[----:B------:R-:W-:Y:S08]  /*1250*/  BRA.U !UP0, `(.L_x_10) ;  /* 0x0000000108787547 */ /* 0x000ff0000b800000 */
[----:B0-----:R-:W0:Y:S01]  /*1260*/  LDC.64 R4, c[0x0][0x380] ;  /* 0x0000e000ff047b82 */ /* 0x001e220000000a00 */
[----:B------:R-:W-:-:S05]  /*1270*/  IADD3 R9, PT, PT, R7, UR4, RZ ;  /* 0x0000000407097c10 */ /* 0x000fca000fffe0ff */
[----:B0-----:R-:W-:-:S05]  /*1280*/  IMAD.WIDE R4, R9, 0x4, R4 ;  /* 0x0000000409047825 */ /* 0x001fca00078e0204 */
[----:B------:R-:W2:Y:S04]  /*1290*/  LDG.E R9, desc[UR10][R4.64] ;  /* 0x0000000a04097981 */ /* 0x000ea8000c1e1900 */
[----:B------:R-:W3:Y:S01]  /*12a0*/  LDG.E R11, desc[UR10][R4.64+0x4] ;  /* 0x0000040a040b7981 */ /* 0x000ee2000c1e1900 */
[----:B------:R-:W-:Y:S01]  /*12b0*/  HFMA2 R10, -RZ, RZ, 0.96630859375, -0.0022525787353515625 ;  /* 0x3bbb989dff0a7431 */ /* 0x000fe200000001ff */
[----:B------:R-:W-:Y:S01]  /*12c0*/  MOV R13, 0x437c0000 ;  /* 0x437c0000000d7802 */ /* 0x000fe20000000f00 */
[----:B------:R-:W-:Y:S01]  /*12d0*/  UIADD3 UR4, UPT, UPT, UR4, 0x2, URZ ;  /* 0x0000000204047890 */ /* 0x000fe2000fffe0ff */
[--C-:B--2---:R-:W-:Y:S01]  /*12e0*/  FADD R9, R9, -R0.reuse ;  /* 0x8000000009097221 */ /* 0x104fe20000000000 */
[----:B---3--:R-:W-:-:S03]  /*12f0*/  FADD R11, R11, -R0 ;  /* 0x800000000b0b7221 */ /* 0x008fc60000000000 */
[-C--:B------:R-:W-:Y:S01]  /*1300*/  FFMA.SAT R6, R9, R10.reuse, 0.5 ;  /* 0x3f00000009067423 */ /* 0x080fe2000000200a */
[----:B------:R-:W-:-:S03]  /*1310*/  FFMA.SAT R10, R11, R10, 0.5 ;  /* 0x3f0000000b0a7423 */ /* 0x000fc6000000200a */
[-C--:B------:R-:W-:Y:S01]  /*1320*/  FFMA.RM R6, R6, R13.reuse, 12582913 ;  /* 0x4b40000106067423 */ /* 0x080fe2000000400d */
[----:B------:R-:W-:-:S03]  /*1330*/  FFMA.RM R10, R10, R13, 12582913 ;  /* 0x4b4000010a0a7423 */ /* 0x000fc6000000400d */
[C---:B------:R-:W-:Y:S01]  /*1340*/  FADD R8, R6.reuse, -12583039 ;  /* 0xcb40007f06087421 */ /* 0x040fe20000000000 */
[----:B------:R-:W-:Y:S01]  /*1350*/  SHF.L.U32 R6, R6, 0x17, RZ ;  /* 0x0000001706067819 */ /* 0x000fe200000006ff */
[C---:B------:R-:W-:Y:S02]  /*1360*/  FADD R12, R10.reuse, -12583039 ;  /* 0xcb40007f0a0c7421 */ /* 0x040fe40000000000 */
[----:B------:R-:W-:Y:S01]  /*1370*/  FFMA R8, R9, 1.4426950216293334961, -R8 ;  /* 0x3fb8aa3b09087823 */ /* 0x000fe20000000808 */
[----:B------:R-:W-:Y:S01]  /*1380*/  SHF.L.U32 R10, R10, 0x17, RZ ;  /* 0x000000170a0a7819 */ /* 0x000fe200000006ff */
[----:B------:R-:W-:Y:S02]  /*1390*/  FFMA R12, R11, 1.4426950216293334961, -R12 ;  /* 0x3fb8aa3b0b0c7823 */ /* 0x000fe4000000080c */
[----:B------:R-:W-:Y:S02]  /*13a0*/  FFMA R8, R9, 1.925963033500011079e-08, R8 ;  /* 0x32a5706009087823 */ /* 0x000fe40000000008 */
[----:B------:R-:W-:-:S02]  /*13b0*/  FFMA R12, R11, 1.925963033500011079e-08, R12 ;  /* 0x32a570600b0c7823 */ /* 0x000fc4000000000c */
[----:B------:R-:W0:Y:S08]  /*13c0*/  MUFU.EX2 R9, R8 ;  /* 0x0000000800097308 */ /* 0x000e300000000800 */
[----:B------:R-:W1:Y:S01]  /*13d0*/  MUFU.EX2 R11, R12 ;  /* 0x0000000c000b7308 */ /* 0x000e620000000800 */
[----:B0-----:R-:W-:-:S04]  /*13e0*/  FMUL R6, R6, R9 ;  /* 0x0000000906067220 */ /* 0x001fc80000400000 */
[----:B------:R-:W-:Y:S01]  /*13f0*/  FADD R3, R3, R6 ;  /* 0x0000000603037221 */ /* 0x000fe20000000000 */
[----:B------:R2:W-:Y:S01]  /*1400*/  STG.E desc[UR10][R4.64], R6 ;  /* 0x0000000604007986 */ /* 0x0005e2000c10190a */
[----:B-1----:R-:W-:-:S04]  /*1410*/  FMUL R10, R10, R11 ;  /* 0x0000000b0a0a7220 */ /* 0x002fc80000400000 */
[----:B------:R-:W-:Y:S01]  /*1420*/  FADD R3, R3, R10 ;  /* 0x0000000a03037221 */ /* 0x000fe20000000000 */
[----:B------:R2:W-:Y:S06]  /*1430*/  STG.E desc[UR10][R4.64+0x4], R10 ;  /* 0x0000040a04007986 */ /* 0x0005ec000c10190a */
.L_x_10:
[----:B------:R-:W-:Y:S05]  /*1440*/  BRA.U UP1, `(.L_x_6) ;  /* 0x0000000101447547 */ /* 0x000fea000b800000 */
[----:B0-2---:R-:W0:Y:S01]  /*1450*/  LDC.64 R4, c[0x0][0x380] ;  /* 0x0000e000ff047b82 */ /* 0x005e220000000a00 */
[----:B------:R-:W-:-:S05]  /*1460*/  IADD3 R7, PT, PT, R7, UR4, RZ ;  /* 0x0000000407077c10 */ /* 0x000fca000fffe0ff */
[----:B0-----:R-:W-:-:S05]  /*1470*/  IMAD.WIDE R4, R7, 0x4, R4 ;  /* 0x0000000407047825 */ /* 0x001fca00078e0204 */
[----:B------:R-:W2:Y:S01]  /*1480*/  LDG.E R7, desc[UR10][R4.64] ;  /* 0x0000000a04077981 */ /* 0x000ea2000c1e1900 */
[----:B------:R-:W-:Y:S01]  /*1490*/  HFMA2 R6, -RZ, RZ, 0.96630859375, -0.0022525787353515625 ;  /* 0x3bbb989dff067431 */ /* 0x000fe200000001ff */
[----:B------:R-:W-:Y:S01]  /*14a0*/  MOV R9, 0x437c0000 ;  /* 0x437c000000097802 */ /* 0x000fe20000000f00 */
[----:B--2---:R-:W-:-:S04]  /*14b0*/  FADD R7, R7, -R0 ;  /* 0x8000000007077221 */ /* 0x004fc80000000000 */
[----:B------:R-:W-:-:S04]  /*14c0*/  FFMA.SAT R0, R7, R6, 0.5 ;  /* 0x3f00000007007423 */ /* 0x000fc80000002006 */
[----:B------:R-:W-:-:S04]  /*14d0*/  FFMA.RM R0, R0, R9, 12582913 ;  /* 0x4b40000100007423 */ /* 0x000fc80000004009 */
[C---:B------:R-:W-:Y:S01]  /*14e0*/  FADD R6, R0.reuse, -12583039 ;  /* 0xcb40007f00067421 */ /* 0x040fe20000000000 */
[----:B------:R-:W-:-:S03]  /*14f0*/  SHF.L.U32 R0, R0, 0x17, RZ ;  /* 0x0000001700007819 */ /* 0x000fc600000006ff */
[----:B------:R-:W-:-:S04]  /*1500*/  FFMA R6, R7, 1.4426950216293334961, -R6 ;  /* 0x3fb8aa3b07067823 */ /* 0x000fc80000000806 */
[----:B------:R-:W-:-:S04]  /*1510*/  FFMA R6, R7, 1.925963033500011079e-08, R6 ;  /* 0x32a5706007067823 */ /* 0x000fc80000000006 */
[----:B------:R-:W0:Y:S02]  /*1520*/  MUFU.EX2 R7, R6 ;  /* 0x0000000600077308 */ /* 0x000e240000000800 */
[----:B0-----:R-:W-:-:S04]  /*1530*/  FMUL R0, R0, R7 ;  /* 0x0000000700007220 */ /* 0x001fc80000400000 */
[----:B------:R-:W-:Y:S01]  /*1540*/  FADD R3, R3, R0 ;  /* 0x0000000003037221 */ /* 0x000fe20000000000 */
[----:B------:R1:W-:Y:S06]  /*1550*/  STG.E desc[UR10][R4.64], R0 ;  /* 0x0000000004007986 */ /* 0x0003ec000c10190a */
.L_x_6:
[----:B012---:R-:W0:Y:S02]  /*1560*/  LDC R5, c[0x0][0x38c] ;  /* 0x0000e300ff057b82 */ /* 0x007e240000000800 */
[----:B0-----:R-:W-:-:S13]  /*1570*/  ISETP.GE.AND P0, PT, R5, 0x1, PT ;  /* 0x000000010500780c */ /* 0x001fda0003f06270 */
[----:B------:R-:W-:Y:S05]  /*1580*/  @!P0 EXIT ;  /* 0x000000000000894d */ /* 0x000fea0003800000 */
[C---:B------:R-:W-:Y:S01]  /*1590*/  ISETP.GE.U32.AND P0, PT, R5.reuse, 0x10, PT ;  /* 0x000000100500780c */ /* 0x040fe20003f06070 */
[----:B------:R-:W-:Y:S02]  /*15a0*/  HFMA2 R7, -RZ, RZ, 0, 0 ;  /* 0x00000000ff077431 */ /* 0x000fe400000001ff */
[----:B------:R-:W-:Y:S01]  /*15b0*/  IMAD R2, R2, R5, RZ ;  /* 0x0000000502027224 */ /* 0x000fe200078e02ff */
[----:B------:R-:W-:-:S09]  /*15c0*/  LOP3.LUT R11, R5, 0xf, RZ, 0xc0, !PT ;  /* 0x0000000f050b7812 */ /* 0x000fd200078ec0ff */
[----:B------:R-:W-:Y:S05]  /*15d0*/  @!P0 BRA `(.L_x_11) ;  /* 0x0000001000108947 */ /* 0x000fea0003800000 */
[----:B------:R-:W0:Y:S01]  /*15e0*/  LDCU.64 UR4, c[0x0][0x380] ;  /* 0x00007000ff0477ac */ /* 0x000e220008000a00 */
[----:B------:R-:W-:Y:S02]  /*15f0*/  LOP3.LUT R7, R5, 0x7ffffff0, RZ, 0xc0, !PT ;  /* 0x7ffffff005077812 */ /* 0x000fe400078ec0ff */
[----:B------:R-:W-:Y:S02]  /*1600*/  MOV R6, R2 ;  /* 0x0000000200067202 */ /* 0x000fe40000000f00 */
[----:B------:R-:W-:Y:S01]  /*1610*/  IADD3 R8, PT, PT, -R7, RZ, RZ ;  /* 0x000000ff07087210 */ /* 0x000fe20007ffe1ff */
[----:B0-----:R-:W-:-:S04]  /*1620*/  UIADD3 UR4, UP0, UPT, UR4, 0x20, URZ ;  /* 0x0000002004047890 */ /* 0x001fc8000ff1e0ff */
[----:B------:R-:W-:-:S12]  /*1630*/  UIADD3.X UR5, UPT, UPT, URZ, UR5, URZ, UP0, !UPT ;  /* 0x00000005ff057290 */ /* 0x000fd800087fe4ff */
.L_x_44:
[----:B0-----:R-:W-:Y:S02]  /*1640*/  MOV R4, UR4 ;  /* 0x0000000400047c02 */ /* 0x001fe40008000f00 */
[----:B------:R-:W-:-:S03]  /*1650*/  MOV R5, UR5 ;  /* 0x0000000500057c02 */ /* 0x000fc60008000f00 */
[----:B------:R-:W-:-:S05]  /*1660*/  IMAD.WIDE R4, R6, 0x4, R4 ;  /* 0x0000000406047825 */ /* 0x000fca00078e0204 */
[----:B------:R-:W2:Y:S01]  /*1670*/  LDG.E R0, desc[UR10][R4.64+-0x20] ;  /* 0xffffe00a04007981 */ /* 0x000ea2000c1e1900 */
[----:B------:R-:W0:Y:S01]  /*1680*/  MUFU.RCP R10, R3 ;  /* 0x00000003000a7308 */ /* 0x000e220000001000 */
[----:B------:R-:W-:Y:S01]  /*1690*/  IADD3 R8, PT, PT, R8, 0x10, RZ ;  /* 0x0000001008087810 */ /* 0x000fe20007ffe0ff */
[----:B------:R-:W-:Y:S03]  /*16a0*/  BSSY.RECONVERGENT B2, `(.L_x_12) ;  /* 0x000000b000027945 */ /* 0x000fe60003800200 */
[----:B------:R-:W-:Y:S01]  /*16b0*/  ISETP.NE.AND P2, PT, R8, RZ, PT ;  /* 0x000000ff0800720c */ /* 0x000fe20003f45270 */
[----:B0-----:R-:W-:-:S04]  /*16c0*/  FFMA R9, R10, -R3, 1 ;  /* 0x3f8000000a097423 */ /* 0x001fc80000000803 */
[----:B------:R-:W-:Y:S01]  /*16d0*/  FFMA R9, R10, R9, R10 ;  /* 0x000000090a097223 */ /* 0x000fe2000000000a */
[----:B--2---:R-:W0:Y:S03]  /*16e0*/  FCHK P0, R0, R3 ;  /* 0x0000000300007302 */ /* 0x004e260000000000 */
[----:B------:R-:W-:-:S04]  /*16f0*/  FFMA R10, R0, R9, RZ ;  /* 0x00000009000a7223 */ /* 0x000fc800000000ff */
[----:B------:R-:W-:-:S04]  /*1700*/  FFMA R12, R10, -R3, R0 ;  /* 0x800000030a0c7223 */ /* 0x000fc80000000000 */
[----:B------:R-:W-:Y:S01]  /*1710*/  FFMA R9, R9, R12, R10 ;  /* 0x0000000c09097223 */ /* 0x000fe2000000000a */
[----:B0-----:R-:W-:Y:S06]  /*1720*/  @!P0 BRA `(.L_x_13) ;  /* 0x0000000000088947 */ /* 0x001fec0003800000 */
[----:B------:R-:W-:-:S07]  /*1730*/  MOV R12, 0x1750 ;  /* 0x00001750000c7802 */ /* 0x000fce0000000f00 */
[----:B------:R-:W-:Y:S05]  /*1740*/  CALL.REL.NOINC `($__internal_0_$__cuda_sm3x_div_rn_noftz_f32_slowpath) ;  /* 0x0000001c00547944 */ /* 0x000fea0003c00000 */
.L_x_13:
[----:B------:R-:W-:Y:S05]  /*1750*/  BSYNC.RECONVERGENT B2 ;  /* 0x0000000000027941 */ /* 0x000fea0003800200 */
.L_x_12:
[----:B------:R-:W2:Y:S01]  /*1760*/  LDG.E R15, desc[UR10][R4.64+-0x1c] ;  /* 0xffffe40a040f7981 */ /* 0x000ea2000c1e1900 */
[----:B------:R-:W0:Y:S01]  /*1770*/  MUFU.RCP R0, R3 ;  /* 0x0000000300007308 */ /* 0x000e220000001000 */
[----:B------:R-:W-:Y:S02]  /*1780*/  BSSY.RECONVERGENT B2, `(.L_x_14) ;  /* 0x000000d000027945 */ /* 0x000fe40003800200 */
[----:B------:R1:W-:Y:S01]  /*1790*/  STG.E desc[UR10][R4.64+-0x20], R9 ;  /* 0xffffe00904007986 */ /* 0x0003e2000c10190a */
[----:B0-----:R-:W-:-:S04]  /*17a0*/  FFMA R13, R0, -R3, 1 ;  /* 0x3f800000000d7423 */ /* 0x001fc80000000803 */
[----:B------:R-:W-:Y:S01]  /*17b0*/  FFMA R0, R0, R13, R0 ;  /* 0x0000000d00007223 */ /* 0x000fe20000000000 */
[----:B--2---:R-:W0:Y:S03]  /*17c0*/  FCHK P0, R15, R3 ;  /* 0x000000030f007302 */ /* 0x004e260000000000 */
[----:B------:R-:W-:-:S04]  /*17d0*/  FFMA R10, R0, R15, RZ ;  /* 0x0000000f000a7223 */ /* 0x000fc800000000ff */
[----:B------:R-:W-:-:S04]  /*17e0*/  FFMA R13, R10, -R3, R15 ;  /* 0x800000030a0d7223 */ /* 0x000fc8000000000f */
[----:B------:R-:W-:Y:S01]  /*17f0*/  FFMA R13, R0, R13, R10 ;  /* 0x0000000d000d7223 */ /* 0x000fe2000000000a */
[----:B01----:R-:W-:Y:S06]  /*1800*/  @!P0 BRA `(.L_x_15) ;  /* 0x0000000000108947 */ /* 0x003fec0003800000 */
[----:B------:R-:W-:Y:S02]  /*1810*/  MOV R0, R15 ;  /* 0x0000000f00007202 */ /* 0x000fe40000000f00 */
[----:B------:R-:W-:-:S07]  /*1820*/  MOV R12, 0x1840 ;  /* 0x00001840000c7802 */ /* 0x000fce0000000f00 */
[----:B------:R-:W-:Y:S05]  /*1830*/  CALL.REL.NOINC `($__internal_0_$__cuda_sm3x_div_rn_noftz_f32_slowpath) ;  /* 0x0000001c00187944 */ /* 0x000fea0003c00000 */
[----:B------:R-:W-:-:S07]  /*1840*/  MOV R13, R9 ;  /* 0x00000009000d7202 */ /* 0x000fce0000000f00 */
.L_x_15:
[----:B------:R-:W-:Y:S05]  /*1850*/  BSYNC.RECONVERGENT B2 ;  /* 0x0000000000027941 */ /* 0x000fea0003800200 */
.L_x_14:
        /* <DEDUP_REMOVED lines=14> */
.L_x_17:
[----:B------:R-:W-:Y:S05]  /*1940*/  BSYNC.RECONVERGENT B2 ;  /* 0x0000000000027941 */ /* 0x000fea0003800200 */
.L_x_16:
        /* <DEDUP_REMOVED lines=15> */
.L_x_19:
[----:B------:R-:W-:Y:S05]  /*1a40*/  BSYNC.RECONVERGENT B2 ;  /* 0x0000000000027941 */ /* 0x000fea0003800200 */
.L_x_18:
        /* <DEDUP_REMOVED lines=14> */
.L_x_21:
[----:B------:R-:W-:Y:S05]  /*1b30*/  BSYNC.RECONVERGENT B2 ;  /* 0x0000000000027941 */ /* 0x000fea0003800200 */
.L_x_20:
        /* <DEDUP_REMOVED lines=15> */
.L_x_23:
[----:B------:R-:W-:Y:S05]  /*1c30*/  BSYNC.RECONVERGENT B2 ;  /* 0x0000000000027941 */ /* 0x000fea0003800200 */
.L_x_22:
        /* <DEDUP_REMOVED lines=14> */
.L_x_25:
[----:B------:R-:W-:Y:S05]  /*1d20*/  BSYNC.RECONVERGENT B2 ;  /* 0x0000000000027941 */ /* 0x000fea0003800200 */
.L_x_24:
        /* <DEDUP_REMOVED lines=15> */
.L_x_27:
[----:B------:R-:W-:Y:S05]  /*1e20*/  BSYNC.RECONVERGENT B2 ;  /* 0x0000000000027941 */ /* 0x000fea0003800200 */
.L_x_26:
        /* <DEDUP_REMOVED lines=14> */
.L_x_29:
[----:B------:R-:W-:Y:S05]  /*1f10*/  BSYNC.RECONVERGENT B2 ;  /* 0x0000000000027941 */ /* 0x000fea0003800200 */
.L_x_28:
        /* <DEDUP_REMOVED lines=15> */
.L_x_31:
[----:B------:R-:W-:Y:S05]  /*2010*/  BSYNC.RECONVERGENT B2 ;  /* 0x0000000000027941 */ /* 0x000fea0003800200 */
.L_x_30:
        /* <DEDUP_REMOVED lines=14> */
.L_x_33:
[----:B------:R-:W-:Y:S05]  /*2100*/  BSYNC.RECONVERGENT B2 ;  /* 0x0000000000027941 */ /* 0x000fea0003800200 */
.L_x_32:
        /* <DEDUP_REMOVED lines=15> */
.L_x_35:
[----:B------:R-:W-:Y:S05]  /*2200*/  BSYNC.RECONVERGENT B2 ;  /* 0x0000000000027941 */ /* 0x000fea0003800200 */
.L_x_34:
        /* <DEDUP_REMOVED lines=14> */
.L_x_37:
[----:B------:R-:W-:Y:S05]  /*22f0*/  BSYNC.RECONVERGENT B2 ;  /* 0x0000000000027941 */ /* 0x000fea0003800200 */
.L_x_36:
        /* <DEDUP_REMOVED lines=15> */
.L_x_39:
[----:B------:R-:W-:Y:S05]  /*23f0*/  BSYNC.RECONVERGENT B2 ;  /* 0x0000000000027941 */ /* 0x000fea0003800200 */
.L_x_38:
        /* <DEDUP_REMOVED lines=14> */
.L_x_41:
[----:B------:R-:W-:Y:S05]  /*24e0*/  BSYNC.RECONVERGENT B2 ;  /* 0x0000000000027941 */ /* 0x000fea0003800200 */
.L_x_40:
        /* <DEDUP_REMOVED lines=15> */
.L_x_43:
[----:B------:R-:W-:Y:S05]  /*25e0*/  BSYNC.RECONVERGENT B2 ;  /* 0x0000000000027941 */ /* 0x000fea0003800200 */
.L_x_42:
[----:B------:R0:W-:Y:S01]  /*25f0*/  STG.E desc[UR10][R4.64+0x1c], R13 ;  /* 0x00001c0d04007986 */ /* 0x0001e2000c10190a */
[----:B------:R-:W-:Y:S01]  /*2600*/  IADD3 R6, PT, PT, R6, 0x10, RZ ;  /* 0x0000001006067810 */ /* 0x000fe20007ffe0ff */
[----:B------:R-:W-:Y:S06]  /*2610*/  @P2 BRA `(.L_x_44) ;  /* 0xfffffff000082947 */ /* 0x000fec000383ffff */
.L_x_11:
[----:B------:R-:W-:-:S13]  /*2620*/  ISETP.NE.AND P0, PT, R11, RZ, PT ;  /* 0x000000ff0b00720c */ /* 0x000fda0003f05270 */
[----:B------:R-:W-:Y:S05]  /*2630*/  @!P0 EXIT ;  /* 0x000000000000894d */ /* 0x000fea0003800000 */
[----:B------:R-:W1:Y:S01]  /*2640*/  LDCU UR4, c[0x0][0x38c] ;  /* 0x00007180ff0477ac */ /* 0x000e620008000800 */
[----:B------:R-:W-:Y:S01]  /*2650*/  ISETP.GE.U32.AND P0, PT, R11, 0x8, PT ;  /* 0x000000080b00780c */ /* 0x000fe20003f06070 */
[----:B-1----:R-:W-:-:S12]  /*2660*/  ULOP3.LUT UR4, UR4, 0x7, URZ, 0xc0, !UPT ;  /* 0x0000000704047892 */ /* 0x002fd8000f8ec0ff */
[----:B------:R-:W-:Y:S05]  /*2670*/  @!P0 BRA `(.L_x_45) ;  /* 0x0000000800008947 */ /* 0x000fea0003800000 */
[----:B0-----:R-:W0:Y:S01]  /*2680*/  LDC.64 R4, c[0x0][0x380] ;  /* 0x0000e000ff047b82 */ /* 0x001e220000000a00 */
[----:B------:R-:W-:-:S05]  /*2690*/  IADD3 R9, PT, PT, R2, R7, RZ ;  /* 0x0000000702097210 */ /* 0x000fca0007ffe0ff */
[----:B0-----:R-:W-:-:S05]  /*26a0*/  IMAD.WIDE R4, R9, 0x4, R4 ;  /* 0x0000000409047825 */ /* 0x001fca00078e0204 */
[----:B------:R-:W2:Y:S01]  /*26b0*/  LDG.E R11, desc[UR10][R4.64] ;  /* 0x0000000a040b7981 */ /* 0x000ea2000c1e1900 */
[----:B------:R-:W0:Y:S01]  /*26c0*/  MUFU.RCP R0, R3 ;  /* 0x0000000300007308 */ /* 0x000e220000001000 */
[----:B------:R-:W-:Y:S01]  /*26d0*/  BSSY.RECONVERGENT B2, `(.L_x_46) ;  /* 0x000000b000027945 */ /* 0x000fe20003800200 */
[----:B0-----:R-:W-:-:S04]  /*26e0*/  FFMA R9, R0, -R3, 1 ;  /* 0x3f80000000097423 */ /* 0x001fc80000000803 */
[----:B------:R-:W-:Y:S02]  /*26f0*/  FFMA R0, R0, R9, R0 ;  /* 0x0000000900007223 */ /* 0x000fe40000000000 */
[----:B--2---:R-:W0:Y:S02]  /*2700*/  FCHK P0, R11, R3 ;  /* 0x000000030b007302 */ /* 0x004e240000000000 */
[----:B------:R-:W-:-:S04]  /*2710*/  FFMA R6, R0, R11, RZ ;  /* 0x0000000b00067223 */ /* 0x000fc800000000ff */
[----:B------:R-:W-:-:S04]  /*2720*/  FFMA R9, R6, -R3, R11 ;  /* 0x8000000306097223 */ /* 0x000fc8000000000b */
[----:B------:R-:W-:Y:S01]  /*2730*/  FFMA R9, R0, R9, R6 ;  /* 0x0000000900097223 */ /* 0x000fe20000000006 */
[----:B0-----:R-:W-:Y:S06]  /*2740*/  @!P0 BRA `(.L_x_47) ;  /* 0x00000000000c8947 */ /* 0x001fec0003800000 */
[----:B------:R-:W-:Y:S02]  /*2750*/  MOV R0, R11 ;  /* 0x0000000b00007202 */ /* 0x000fe40000000f00 */
[----:B------:R-:W-:-:S07]  /*2760*/  MOV R12, 0x2780 ;  /* 0x00002780000c7802 */ /* 0x000fce0000000f00 */
[----:B------:R-:W-:Y:S05]  /*2770*/  CALL.REL.NOINC `($__internal_0_$__cuda_sm3x_div_rn_noftz_f32_slowpath) ;  /* 0x0000000c00487944 */ /* 0x000fea0003c00000 */
.L_x_47:
[----:B------:R-:W-:Y:S05]  /*2780*/  BSYNC.RECONVERGENT B2 ;  /* 0x0000000000027941 */ /* 0x000fea0003800200 */
.L_x_46:
        /* <DEDUP_REMOVED lines=15> */
.L_x_49:
[----:B------:R-:W-:Y:S05]  /*2880*/  BSYNC.RECONVERGENT B2 ;  /* 0x0000000000027941 */ /* 0x000fea0003800200 */
.L_x_48:
        /* <DEDUP_REMOVED lines=14> */
.L_x_51:
[----:B------:R-:W-:Y:S05]  /*2970*/  BSYNC.RECONVERGENT B2 ;  /* 0x0000000000027941 */ /* 0x000fea0003800200 */
.L_x_50:
        /* <DEDUP_REMOVED lines=15> */
.L_x_53:
[----:B------:R-:W-:Y:S05]  /*2a70*/  BSYNC.RECONVERGENT B2 ;  /* 0x0000000000027941 */ /* 0x000fea0003800200 */
.L_x_52:
        /* <DEDUP_REMOVED lines=14> */
.L_x_55:
[----:B------:R-:W-:Y:S05]  /*2b60*/  BSYNC.RECONVERGENT B2 ;  /* 0x0000000000027941 */ /* 0x000fea0003800200 */
.L_x_54:
        /* <DEDUP_REMOVED lines=15> */
.L_x_57:
[----:B------:R-:W-:Y:S05]  /*2c60*/  BSYNC.RECONVERGENT B2 ;  /* 0x0000000000027941 */ /* 0x000fea0003800200 */
.L_x_56:
        /* <DEDUP_REMOVED lines=14> */
.L_x_59:
[----:B------:R-:W-:Y:S05]  /*2d50*/  BSYNC.RECONVERGENT B2 ;  /* 0x0000000000027941 */ /* 0x000fea0003800200 */
.L_x_58:
        /* <DEDUP_REMOVED lines=15> */
.L_x_61:
[----:B------:R-:W-:Y:S05]  /*2e50*/  BSYNC.RECONVERGENT B2 ;  /* 0x0000000000027941 */ /* 0x000fea0003800200 */
.L_x_60:
[----:B------:R1:W-:Y:S01]  /*2e60*/  STG.E desc[UR10][R4.64+0x1c], R11 ;  /* 0x00001c0b04007986 */ /* 0x0003e2000c10190a */
[----:B------:R-:W-:-:S07]  /*2e70*/  IADD3 R7, PT, PT, R7, 0x8, RZ ;  /* 0x0000000807077810 */ /* 0x000fce0007ffe0ff */
.L_x_45:
[----:B------:R-:W-:-:S13]  /*2e80*/  ISETP.NE.AND P0, PT, RZ, UR4, PT ;  /* 0x00000004ff007c0c */ /* 0x000fda000bf05270 */
[----:B------:R-:W-:Y:S05]  /*2e90*/  @!P0 EXIT ;  /* 0x000000000000894d */ /* 0x000fea0003800000 */
[----:B------:R-:W2:Y:S01]  /*2ea0*/  LDCU UR5, c[0x0][0x38c] ;  /* 0x00007180ff0577ac */ /* 0x000ea20008000800 */
[----:B------:R-:W-:Y:S02]  /*2eb0*/  UISETP.GE.U32.AND UP0, UPT, UR4, 0x4, UPT ;  /* 0x000000040400788c */ /* 0x000fe4000bf06070 */
[----:B--2---:R-:W-:-:S07]  /*2ec0*/  ULOP3.LUT UR5, UR5, 0x3, URZ, 0xc0, !UPT ;  /* 0x0000000305057892 */ /* 0x004fce000f8ec0ff */
[----:B------:R-:W-:Y:S05]  /*2ed0*/  BRA.U !UP0, `(.L_x_62) ;  /* 0x0000000508087547 */ /* 0x000fea000b800000 */
[----:B01----:R-:W0:Y:S01]  /*2ee0*/  LDC.64 R4, c[0x0][0x380] ;  /* 0x0000e000ff047b82 */ /* 0x003e220000000a00 */
        /* <DEDUP_REMOVED lines=15> */
.L_x_64:
[----:B------:R-:W-:Y:S05]  /*2fe0*/  BSYNC.RECONVERGENT B2 ;  /* 0x0000000000027941 */ /* 0x000fea0003800200 */
.L_x_63:
        /* <DEDUP_REMOVED lines=15> */
.L_x_66:
[----:B------:R-:W-:Y:S05]  /*30e0*/  BSYNC.RECONVERGENT B2 ;  /* 0x0000000000027941 */ /* 0x000fea0003800200 */
.L_x_65:
        /* <DEDUP_REMOVED lines=14> */
.L_x_68:
[----:B------:R-:W-:Y:S05]  /*31d0*/  BSYNC.RECONVERGENT B2 ;  /* 0x0000000000027941 */ /* 0x000fea0003800200 */
.L_x_67:
        /* <DEDUP_REMOVED lines=15> */
.L_x_70:
[----:B------:R-:W-:Y:S05]  /*32d0*/  BSYNC.RECONVERGENT B2 ;  /* 0x0000000000027941 */ /* 0x000fea0003800200 */
.L_x_69:
[----:B------:R2:W-:Y:S01]  /*32e0*/  STG.E desc[UR10][R4.64+0xc], R11 ;  /* 0x00000c0b04007986 */ /* 0x0005e2000c10190a */
[----:B------:R-:W-:-:S07]  /*32f0*/  IADD3 R7, PT, PT, R7, 0x4, RZ ;  /* 0x0000000407077810 */ /* 0x000fce0007ffe0ff */
.L_x_62:
[----:B------:R-:W-:-:S13]  /*3300*/  ISETP.NE.AND P0, PT, RZ, UR5, PT ;  /* 0x00000005ff007c0c */ /* 0x000fda000bf05270 */
[----:B------:R-:W-:Y:S05]  /*3310*/  @!P0 EXIT ;  /* 0x000000000000894d */ /* 0x000fea0003800000 */
[----:B012---:R-:W0:Y:S01]  /*3320*/  LDC.64 R4, c[0x0][0x380] ;  /* 0x0000e000ff047b82 */ /* 0x007e220000000a00 */
[----:B------:R-:W-:Y:S01]  /*3330*/  IADD3 R11, PT, PT, R2, R7, RZ ;  /* 0x00000007020b7210 */ /* 0x000fe20007ffe0ff */
[----:B------:R-:W-:-:S12]  /*3340*/  UIADD3 UR4, UPT, UPT, -UR5, URZ, URZ ;  /* 0x000000ff05047290 */ /* 0x000fd8000fffe1ff */
.L_x_73:
[----:B01----:R-:W-:-:S05]  /*3350*/  IMAD.WIDE R6, R11, 0x4, R4 ;  /* 0x000000040b067825 */ /* 0x003fca00078e0204 */
[----:B------:R-:W2:Y:S01]  /*3360*/  LDG.E R13, desc[UR10][R6.64] ;  /* 0x0000000a060d7981 */ /* 0x000ea2000c1e1900 */
[----:B------:R-:W0:Y:S01]  /*3370*/  MUFU.RCP R0, R3 ;  /* 0x0000000300007308 */ /* 0x000e220000001000 */
[----:B------:R-:W-:Y:S01]  /*3380*/  UIADD3 UR4, UPT, UPT, UR4, 0x1, URZ ;  /* 0x0000000104047890 */ /* 0x000fe2000fffe0ff */
[----:B------:R-:W-:Y:S03]  /*3390*/  BSSY.RECONVERGENT B2, `(.L_x_71) ;  /* 0x000000c000027945 */ /* 0x000fe60003800200 */
[----:B------:R-:W-:Y:S01]  /*33a0*/  UISETP.NE.AND UP0, UPT, UR4, URZ, UPT ;  /* 0x000000ff0400728c */ /* 0x000fe2000bf05270 */
[----:B0-----:R-:W-:-:S04]  /*33b0*/  FFMA R9, R0, -R3, 1 ;  /* 0x3f80000000097423 */ /* 0x001fc80000000803 */
[----:B------:R-:W-:Y:S01]  /*33c0*/  FFMA R0, R0, R9, R0 ;  /* 0x0000000900007223 */ /* 0x000fe20000000000 */
[----:B--2---:R-:W0:Y:S03]  /*33d0*/  FCHK P0, R13, R3 ;  /* 0x000000030d007302 */ /* 0x004e260000000000 */
[----:B------:R-:W-:-:S04]  /*33e0*/  FFMA R2, R0, R13, RZ ;  /* 0x0000000d00027223 */ /* 0x000fc800000000ff */
[----:B------:R-:W-:-:S04]  /*33f0*/  FFMA R9, R2, -R3, R13 ;  /* 0x8000000302097223 */ /* 0x000fc8000000000d */
[----:B------:R-:W-:Y:S01]  /*3400*/  FFMA R9, R0, R9, R2 ;  /* 0x0000000900097223 */ /* 0x000fe20000000002 */
[----:B0-----:R-:W-:Y:S06]  /*3410*/  @!P0 BRA `(.L_x_72) ;  /* 0x00000000000c8947 */ /* 0x001fec0003800000 */
[----:B------:R-:W-:Y:S02]  /*3420*/  MOV R0, R13 ;  /* 0x0000000d00007202 */ /* 0x000fe40000000f00 */
[----:B------:R-:W-:-:S07]  /*3430*/  MOV R12, 0x3450 ;  /* 0x00003450000c7802 */ /* 0x000fce0000000f00 */
[----:B------:R-:W-:Y:S05]  /*3440*/  CALL.REL.NOINC `($__internal_0_$__cuda_sm3x_div_rn_noftz_f32_slowpath) ;  /* 0x0000000000147944 */ /* 0x000fea0003c00000 */
.L_x_72:
[----:B------:R-:W-:Y:S05]  /*3450*/  BSYNC.RECONVERGENT B2 ;  /* 0x0000000000027941 */ /* 0x000fea0003800200 */
.L_x_71:
[----:B------:R1:W-:Y:S01]  /*3460*/  STG.E desc[UR10][R6.64], R9 ;  /* 0x0000000906007986 */ /* 0x0003e2000c10190a */
[----:B------:R-:W-:Y:S01]  /*3470*/  IADD3 R11, PT, PT, R11, 0x1, RZ ;  /* 0x000000010b0b7810 */ /* 0x000fe20007ffe0ff */
[----:B------:R-:W-:Y:S06]  /*3480*/  BRA.U UP0, `(.L_x_73) ;  /* 0xfffffffd00b07547 */ /* 0x000fec000b83ffff */
[----:B------:R-:W-:Y:S05]  /*3490*/  EXIT ;  /* 0x000000000000794d */ /* 0x000fea0003800000 */
        .weak           $__internal_0_$__cuda_sm3x_div_rn_noftz_f32_slowpath
        .type           $__internal_0_$__cuda_sm3x_div_rn_noftz_f32_slowpath,@function
        .size           $__internal_0_$__cuda_sm3x_div_rn_noftz_f32_slowpath,(.L_x_86 - $__internal_0_$__cuda_sm3x_div_rn_noftz_f32_slowpath)
$__internal_0_$__cuda_sm3x_div_rn_noftz_f32_slowpath:
[----:B------:R-:W-:Y:S01]  /*34a0*/  SHF.R.U32.HI R10, RZ, 0x17, R3 ;  /* 0x00000017ff0a7819 */ /* 0x000fe20000011603 */
[----:B------:R-:W-:Y:S01]  /*34b0*/  BSSY.RECONVERGENT B0, `(.L_x_74) ;  /* 0x0000063000007945 */ /* 0x000fe20003800200 */
[----:B------:R-:W-:Y:S02]  /*34c0*/  SHF.R.U32.HI R13, RZ, 0x17, R0 ;  /* 0x00000017ff0d7819 */ /* 0x000fe40000011600 */
[----:B------:R-:W-:Y:S02]  /*34d0*/  LOP3.LUT R10, R10, 0xff, RZ, 0xc0, !PT ;  /* 0x000000ff0a0a7812 */ /* 0x000fe400078ec0ff */
[----:B------:R-:W-:Y:S02]  /*34e0*/  LOP3.LUT R13, R13, 0xff, RZ, 0xc0, !PT ;  /* 0x000000ff0d0d7812 */ /* 0x000fe400078ec0ff */
[----:B------:R-:W-:Y:S02]  /*34f0*/  IADD3 R16, PT, PT, R10, -0x1, RZ ;  /* 0xffffffff0a107810 */ /* 0x000fe40007ffe0ff */
[----:B------:R-:W-:-:S02]  /*3500*/  IADD3 R14, PT, PT, R13, -0x1, RZ ;  /* 0xffffffff0d0e7810 */ /* 0x000fc40007ffe0ff */
[----:B------:R-:W-:Y:S02]  /*3510*/  ISETP.GT.U32.AND P0, PT, R16, 0xfd, PT ;  /* 0x000000fd1000780c */ /* 0x000fe40003f04070 */
[----:B------:R-:W-:Y:S02]  /*3520*/  MOV R15, R3 ;  /* 0x00000003000f7202 */ /* 0x000fe40000000f00 */
[----:B------:R-:W-:-:S13]  /*3530*/  ISETP.GT.U32.OR P0, PT, R14, 0xfd, P0 ;  /* 0x000000fd0e00780c */ /* 0x000fda0000704470 */
[----:B------:R-:W-:Y:S01]  /*3540*/  @!P0 MOV R9, RZ ;  /* 0x000000ff00098202 */ /* 0x000fe20000000f00 */
[----:B------:R-:W-:Y:S06]  /*3550*/  @!P0 BRA `(.L_x_75) ;  /* 0x00000000005c8947 */ /* 0x000fec0003800000 */
[----:B------:R-:W-:Y:S02]  /*3560*/  FSETP.GTU.FTZ.AND P0, PT, |R0|, +INF , PT ;  /* 0x7f8000000000780b */ /* 0x000fe40003f1c200 */
[----:B------:R-:W-:-:S04]  /*3570*/  FSETP.GTU.FTZ.AND P1, PT, |R3|, +INF , PT ;  /* 0x7f8000000300780b */ /* 0x000fc80003f3c200 */
[----:B------:R-:W-:-:S13]  /*3580*/  PLOP3.LUT P0, PT, P0, P1, PT, 0xf8, 0x8f ;  /* 0x00000000008f781c */ /* 0x000fda0000703f70 */
[----:B------:R-:W-:Y:S05]  /*3590*/  @P0 BRA `(.L_x_76) ;  /* 0x00000004004c0947 */ /* 0x000fea0003800000 */
[----:B------:R-:W-:-:S13]  /*35a0*/  LOP3.LUT P0, RZ, R15, 0x7fffffff, R0, 0xc8, !PT ;  /* 0x7fffffff0fff7812 */ /* 0x000fda000780c800 */
[----:B------:R-:W-:Y:S05]  /*35b0*/  @!P0 BRA `(.L_x_77) ;  /* 0x00000004003c8947 */ /* 0x000fea0003800000 */
[C---:B------:R-:W-:Y:S02]  /*35c0*/  FSETP.NEU.FTZ.AND P3, PT, |R0|.reuse, +INF , PT ;  /* 0x7f8000000000780b */ /* 0x040fe40003f7d200 */
[----:B------:R-:W-:Y:S02]  /*35d0*/  FSETP.NEU.FTZ.AND P1, PT, |R3|, +INF , PT ;  /* 0x7f8000000300780b */ /* 0x000fe40003f3d200 */
[----:B------:R-:W-:-:S11]  /*35e0*/  FSETP.NEU.FTZ.AND P0, PT, |R0|, +INF , PT ;  /* 0x7f8000000000780b */ /* 0x000fd60003f1d200 */
[----:B------:R-:W-:Y:S05]  /*35f0*/  @!P1 BRA !P3, `(.L_x_77) ;  /* 0x00000004002c9947 */ /* 0x000fea0005800000 */
[----:B------:R-:W-:-:S04]  /*3600*/  LOP3.LUT P3, RZ, R0, 0x7fffffff, RZ, 0xc0, !PT ;  /* 0x7fffffff00ff7812 */ /* 0x000fc8000786c0ff */
[----:B------:R-:W-:-:S13]  /*3610*/  PLOP3.LUT P1, PT, P1, P3, PT, 0x2f, 0xf2 ;  /* 0x0000000000f2781c */ /* 0x000fda0000f26577 */
[----:B------:R-:W-:Y:S05]  /*3620*/  @P1 BRA `(.L_x_78) ;  /* 0x0000000400181947 */ /* 0x000fea0003800000 */
[----:B------:R-:W-:-:S04]  /*3630*/  LOP3.LUT P1, RZ, R15, 0x7fffffff, RZ, 0xc0, !PT ;  /* 0x7fffffff0fff7812 */ /* 0x000fc8000782c0ff */
[----:B------:R-:W-:-:S13]  /*3640*/  PLOP3.LUT P0, PT, P0, P1, PT, 0x2f, 0xf2 ;  /* 0x0000000000f2781c */ /* 0x000fda0000702577 */
[----:B------:R-:W-:Y:S05]  /*3650*/  @P0 BRA `(.L_x_79) ;  /* 0x0000000400000947 */ /* 0x000fea0003800000 */
[----:B------:R-:W-:Y:S02]  /*3660*/  ISETP.GE.AND P0, PT, R14, RZ, PT ;  /* 0x000000ff0e00720c */ /* 0x000fe40003f06270 */
[----:B------:R-:W-:-:S11]  /*3670*/  ISETP.GE.AND P1, PT, R16, RZ, PT ;  /* 0x000000ff1000720c */ /* 0x000fd60003f26270 */
[----:B------:R-:W-:Y:S01]  /*3680*/  @P0 MOV R9, RZ ;  /* 0x000000ff00090202 */ /* 0x000fe20000000f00 */
[----:B------:R-:W-:Y:S01]  /*3690*/  @!P0 FFMA R0, R0, 1.84467440737095516160e+19, RZ ;  /* 0x5f80000000008823 */ /* 0x000fe200000000ff */
[----:B------:R-:W-:Y:S01]  /*36a0*/  @!P0 MOV R9, 0xffffffc0 ;  /* 0xffffffc000098802 */ /* 0x000fe20000000f00 */
[----:B------:R-:W-:-:S03]  /*36b0*/  @!P1 FFMA R15, R3, 1.84467440737095516160e+19, RZ ;  /* 0x5f800000030f9823 */ /* 0x000fc600000000ff */
[----:B------:R-:W-:-:S07]  /*36c0*/  @!P1 IADD3 R9, PT, PT, R9, 0x40, RZ ;  /* 0x0000004009099810 */ /* 0x000fce0007ffe0ff */
.L_x_75:
[----:B------:R-:W-:Y:S01]  /*36d0*/  LEA R14, R10, 0xc0800000, 0x17 ;  /* 0xc08000000a0e7811 */ /* 0x000fe200078eb8ff */
[----:B------:R-:W-:Y:S01]  /*36e0*/  BSSY.RECONVERGENT B1, `(.L_x_80) ;  /* 0x0000036000017945 */ /* 0x000fe20003800200 */
[----:B------:R-:W-:Y:S02]  /*36f0*/  IADD3 R13, PT, PT, R13, -0x7f, RZ ;  /* 0xffffff810d0d7810 */ /* 0x000fe40007ffe0ff */
[----:B------:R-:W-:-:S03]  /*3700*/  IADD3 R16, PT, PT, -R14, R15, RZ ;  /* 0x0000000f0e107210 */ /* 0x000fc60007ffe1ff */
[C---:B------:R-:W-:Y:S01]  /*3710*/  IMAD R0, R13.reuse, -0x800000, R0 ;  /* 0xff8000000d007824 */ /* 0x040fe200078e0200 */
[----:B------:R0:W1:Y:S01]  /*3720*/  MUFU.RCP R14, R16 ;  /* 0x00000010000e7308 */ /* 0x0000620000001000 */
[----:B------:R-:W-:Y:S01]  /*3730*/  FADD.FTZ R17, -R16, -RZ ;  /* 0x800000ff10117221 */ /* 0x000fe20000010100 */
[----:B0-----:R-:W-:-:S04]  /*3740*/  IADD3 R16, PT, PT, R13, 0x7f, -R10 ;  /* 0x0000007f0d107810 */ /* 0x001fc80007ffe80a */
[----:B------:R-:W-:Y:S01]  /*3750*/  IADD3 R9, PT, PT, R16, R9, RZ ;  /* 0x0000000910097210 */ /* 0x000fe20007ffe0ff */
[----:B-1----:R-:W-:-:S04]  /*3760*/  FFMA R15, R14, R17, 1 ;  /* 0x3f8000000e0f7423 */ /* 0x002fc80000000011 */
[----:B------:R-:W-:-:S04]  /*3770*/  FFMA R15, R14, R15, R14 ;  /* 0x0000000f0e0f7223 */ /* 0x000fc8000000000e */
[----:B------:R-:W-:-:S04]  /*3780*/  FFMA R14, R0, R15, RZ ;  /* 0x0000000f000e7223 */ /* 0x000fc800000000ff */
[----:B------:R-:W-:-:S04]  /*3790*/  FFMA R18, R17, R14, R0 ;  /* 0x0000000e11127223 */ /* 0x000fc80000000000 */
[----:B------:R-:W-:-:S04]  /*37a0*/  FFMA R14, R15, R18, R14 ;  /* 0x000000120f0e7223 */ /* 0x000fc8000000000e */
[----:B------:R-:W-:-:S04]  /*37b0*/  FFMA R17, R17, R14, R0 ;  /* 0x0000000e11117223 */ /* 0x000fc80000000000 */
[----:B------:R-:W-:-:S05]  /*37c0*/  FFMA R0, R15, R17, R14 ;  /* 0x000000110f007223 */ /* 0x000fca000000000e */
[----:B------:R-:W-:-:S04]  /*37d0*/  SHF.R.U32.HI R10, RZ, 0x17, R0 ;  /* 0x00000017ff0a7819 */ /* 0x000fc80000011600 */
[----:B------:R-:W-:-:S04]  /*37e0*/  LOP3.LUT R10, R10, 0xff, RZ, 0xc0, !PT ;  /* 0x000000ff0a0a7812 */ /* 0x000fc800078ec0ff */
[----:B------:R-:W-:-:S04]  /*37f0*/  IADD3 R10, PT, PT, R10, R9, RZ ;  /* 0x000000090a0a7210 */ /* 0x000fc80007ffe0ff */
[----:B------:R-:W-:-:S04]  /*3800*/  IADD3 R13, PT, PT, R10, -0x1, RZ ;  /* 0xffffffff0a0d7810 */ /* 0x000fc80007ffe0ff */
[----:B------:R-:W-:-:S13]  /*3810*/  ISETP.GE.U32.AND P0, PT, R13, 0xfe, PT ;  /* 0x000000fe0d00780c */ /* 0x000fda0003f06070 */
[----:B------:R-:W-:Y:S05]  /*3820*/  @!P0 BRA `(.L_x_81) ;  /* 0x0000000000808947 */ /* 0x000fea0003800000 */
[----:B------:R-:W-:-:S13]  /*3830*/  ISETP.GT.AND P0, PT, R10, 0xfe, PT ;  /* 0x000000fe0a00780c */ /* 0x000fda0003f04270 */
[----:B------:R-:W-:Y:S05]  /*3840*/  @P0 BRA `(.L_x_82) ;  /* 0x00000000006c0947 */ /* 0x000fea0003800000 */
[----:B------:R-:W-:-:S13]  /*3850*/  ISETP.GE.AND P0, PT, R10, 0x1, PT ;  /* 0x000000010a00780c */ /* 0x000fda0003f06270 */
[----:B------:R-:W-:Y:S05]  /*3860*/  @P0 BRA `(.L_x_83) ;  /* 0x0000000000740947 */ /* 0x000fea0003800000 */
[----:B------:R-:W-:Y:S02]  /*3870*/  ISETP.GE.AND P0, PT, R10, -0x18, PT ;  /* 0xffffffe80a00780c */ /* 0x000fe40003f06270 */
[----:B------:R-:W-:-:S11]  /*3880*/  LOP3.LUT R0, R0, 0x80000000, RZ, 0xc0, !PT ;  /* 0x8000000000007812 */ /* 0x000fd600078ec0ff */
[----:B------:R-:W-:Y:S05]  /*3890*/  @!P0 BRA `(.L_x_83) ;  /* 0x0000000000688947 */ /* 0x000fea0003800000 */
[-CC-:B------:R-:W-:Y:S01]  /*38a0*/  FFMA.RZ R9, R15, R17.reuse, R14.reuse ;  /* 0x000000110f097223 */ /* 0x180fe2000000c00e */
[C---:B------:R-:W-:Y:S02]  /*38b0*/  IADD3 R16, PT, PT, R10.reuse, 0x20, RZ ;  /* 0x000000200a107810 */ /* 0x040fe40007ffe0ff */
[C---:B------:R-:W-:Y:S02]  /*38c0*/  ISETP.NE.AND P3, PT, R10.reuse, RZ, PT ;  /* 0x000000ff0a00720c */ /* 0x040fe40003f65270 */
[----:B------:R-:W-:Y:S01]  /*38d0*/  LOP3.LUT R13, R9, 0x7fffff, RZ, 0xc0, !PT ;  /* 0x007fffff090d7812 */ /* 0x000fe200078ec0ff */
[CCC-:B------:R-:W-:Y:S01]  /*38e0*/  FFMA.RP R9, R15.reuse, R17.reuse, R14.reuse ;  /* 0x000000110f097223 */ /* 0x1c0fe2000000800e */
[----:B------:R-:W-:Y:S01]  /*38f0*/  FFMA.RM R14, R15, R17, R14 ;  /* 0x000000110f0e7223 */ /* 0x000fe2000000400e */
[----:B------:R-:W-:Y:S02]  /*3900*/  ISETP.NE.AND P1, PT, R10, RZ, PT ;  /* 0x000000ff0a00720c */ /* 0x000fe40003f25270 */
[----:B------:R-:W-:-:S02]  /*3910*/  LOP3.LUT R13, R13, 0x800000, RZ, 0xfc, !PT ;  /* 0x008000000d0d7812 */ /* 0x000fc400078efcff */
[----:B------:R-:W-:Y:S02]  /*3920*/  IADD3 R10, PT, PT, -R10, RZ, RZ ;  /* 0x000000ff0a0a7210 */ /* 0x000fe40007ffe1ff */
[----:B------:R-:W-:Y:S02]  /*3930*/  SHF.L.U32 R16, R13, R16, RZ ;  /* 0x000000100d107219 */ /* 0x000fe400000006ff */
[----:B------:R-:W-:Y:S02]  /*3940*/  FSETP.NEU.FTZ.AND P0, PT, R9, R14, PT ;  /* 0x0000000e0900720b */ /* 0x000fe40003f1d000 */
[----:B------:R-:W-:Y:S02]  /*3950*/  SEL R10, R10, RZ, P3 ;  /* 0x000000ff0a0a7207 */ /* 0x000fe40001800000 */
[----:B------:R-:W-:Y:S02]  /*3960*/  ISETP.NE.AND P1, PT, R16, RZ, P1 ;  /* 0x000000ff1000720c */ /* 0x000fe40000f25270 */
[----:B------:R-:W-:-:S02]  /*3970*/  SHF.R.U32.HI R10, RZ, R10, R13 ;  /* 0x0000000aff0a7219 */ /* 0x000fc4000001160d */
[----:B------:R-:W-:Y:S02]  /*3980*/  PLOP3.LUT P0, PT, P0, P1, PT, 0xf8, 0x8f ;  /* 0x00000000008f781c */ /* 0x000fe40000703f70 */
[----:B------:R-:W-:Y:S02]  /*3990*/  SHF.R.U32.HI R14, RZ, 0x1, R10 ;  /* 0x00000001ff0e7819 */ /* 0x000fe4000001160a */
[----:B------:R-:W-:-:S04]  /*39a0*/  SEL R9, RZ, 0x1, !P0 ;  /* 0x00000001ff097807 */ /* 0x000fc80004000000 */
[----:B------:R-:W-:-:S04]  /*39b0*/  LOP3.LUT R9, R9, 0x1, R14, 0xf8, !PT ;  /* 0x0000000109097812 */ /* 0x000fc800078ef80e */
[----:B------:R-:W-:-:S04]  /*39c0*/  LOP3.LUT R9, R9, R10, RZ, 0xc0, !PT ;  /* 0x0000000a09097212 */ /* 0x000fc800078ec0ff */
[----:B------:R-:W-:-:S04]  /*39d0*/  IADD3 R9, PT, PT, R14, R9, RZ ;  /* 0x000000090e097210 */ /* 0x000fc80007ffe0ff */
[----:B------:R-:W-:Y:S01]  /*39e0*/  LOP3.LUT R0, R9, R0, RZ, 0xfc, !PT ;  /* 0x0000000009007212 */ /* 0x000fe200078efcff */
[----:B------:R-:W-:Y:S06]  /*39f0*/  BRA `(.L_x_83) ;  /* 0x0000000000107947 */ /* 0x000fec0003800000 */
.L_x_82:
[----:B------:R-:W-:-:S04]  /*3a00*/  LOP3.LUT R0, R0, 0x80000000, RZ, 0xc0, !PT ;  /* 0x8000000000007812 */ /* 0x000fc800078ec0ff */
[----:B------:R-:W-:Y:S01]  /*3a10*/  LOP3.LUT R0, R0, 0x7f800000, RZ, 0xfc, !PT ;  /* 0x7f80000000007812 */ /* 0x000fe200078efcff */
[----:B------:R-:W-:Y:S06]  /*3a20*/  BRA `(.L_x_83) ;  /* 0x0000000000047947 */ /* 0x000fec0003800000 */
.L_x_81:
[----:B------:R-:W-:-:S07]  /*3a30*/  LEA R0, R9, R0, 0x17 ;  /* 0x0000000009007211 */ /* 0x000fce00078eb8ff */
.L_x_83:
[----:B------:R-:W-:Y:S05]  /*3a40*/  BSYNC.RECONVERGENT B1 ;  /* 0x0000000000017941 */ /* 0x000fea0003800200 */
.L_x_80:
[----:B------:R-:W-:Y:S05]  /*3a50*/  BRA `(.L_x_84) ;  /* 0x0000000000207947 */ /* 0x000fea0003800000 */
.L_x_79:
[----:B------:R-:W-:-:S04]  /*3a60*/  LOP3.LUT R0, R15, 0x80000000, R0, 0x48, !PT ;  /* 0x800000000f007812 */ /* 0x000fc800078e4800 */
[----:B------:R-:W-:Y:S01]  /*3a70*/  LOP3.LUT R0, R0, 0x7f800000, RZ, 0xfc, !PT ;  /* 0x7f80000000007812 */ /* 0x000fe200078efcff */
[----:B------:R-:W-:Y:S06]  /*3a80*/  BRA `(.L_x_84) ;  /* 0x0000000000147947 */ /* 0x000fec0003800000 */
.L_x_78:
[----:B------:R-:W-:Y:S01]  /*3a90*/  LOP3.LUT R0, R15, 0x80000000, R0, 0x48, !PT ;  /* 0x800000000f007812 */ /* 0x000fe200078e4800 */
[----:B------:R-:W-:Y:S06]  /*3aa0*/  BRA `(.L_x_84) ;  /* 0x00000000000c7947 */ /* 0x000fec0003800000 */
.L_x_77:
[----:B------:R-:W0:Y:S01]  /*3ab0*/  MUFU.RSQ R0, -QNAN ;  /* 0xffc0000000007908 */ /* 0x000e220000001400 */
[----:B------:R-:W-:Y:S05]  /*3ac0*/  BRA `(.L_x_84) ;  /* 0x0000000000047947 */ /* 0x000fea0003800000 */
.L_x_76:
[----:B------:R-:W-:-:S07]  /*3ad0*/  FADD.FTZ R0, R0, R3 ;  /* 0x0000000300007221 */ /* 0x000fce0000010000 */
.L_x_84:
[----:B------:R-:W-:Y:S05]  /*3ae0*/  BSYNC.RECONVERGENT B0 ;  /* 0x0000000000007941 */ /* 0x000fea0003800200 */
.L_x_74:
[----:B------:R-:W-:Y:S01]  /*3af0*/  HFMA2 R13, -RZ, RZ, 0, 0 ;  /* 0x00000000ff0d7431 */ /* 0x000fe200000001ff */
[----:B0-----:R-:W-:-:S03]  /*3b00*/  MOV R9, R0 ;  /* 0x0000000000097202 */ /* 0x001fc60000000f00 */
[----:B------:R-:W-:Y:S05]  /*3b10*/  RET.REL.NODEC R12 `(_Z14softmax_kernelPfii) ;  /* 0xffffffc40c387950 */ /* 0x000fea0003c3ffff */
.L_x_85:
[----:B------:R-:W-:-:S00]  /*3b20*/  BRA `(.L_x_85) ;  /* 0xfffffffc00fc7947 */ /* 0x000fc0000383ffff */
[----:B------:R-:W-:-:S00]  /*3b30*/  NOP ;  /* 0x0000000000007918 */ /* 0x000fc00000000000 */
        /* <DEDUP_REMOVED lines=12> */
.L_x_86:


//--------------------- .nv.shared.reserved.0     --------------------------
	.section	.nv.shared.reserved.0,"aw",@nobits
	.weak		__nv_reservedSMEM_offset_0_alias
	.size		__nv_reservedSMEM_offset_0_alias, 0, 64
	.other		__nv_reservedSMEM_offset_0_alias,@"STO_CUDA_RESERVED_SHARED STV_DEFAULT"
__nv_reservedSMEM_offset_0_alias:
	.zero		0
	.zero		64


//--------------------- .nv.constant0._Z14softmax_kernelPfii --------------------------
	.section	.nv.constant0._Z14softmax_kernelPfii,"a",@progbits
	.sectionflags	@""
	.align	4
.nv.constant0._Z14softmax_kernelPfii:
	.zero		912


//--------------------- SYMBOLS --------------------------

	.type		.nv.reservedSmem.offset0,@object
	.size		.nv.reservedSmem.offset0,0x4
